//
// Generated by NVIDIA NVVM Compiler
//
// Compiler Build ID: CL-36424714
// Cuda compilation tools, release 13.0, V13.0.88
// Based on NVVM 20.0.0
//

.version 9.0
.target sm_100
.address_size 64

	// .globl	_Z15updateParticlesP8Particleif

.visible .entry _Z15updateParticlesP8Particleif(
	.param .u64 .ptr .align 1 _Z15updateParticlesP8Particleif_param_0,
	.param .u32 _Z15updateParticlesP8Particleif_param_1,
	.param .f32 _Z15updateParticlesP8Particleif_param_2
)
{
	.reg .pred 	%p<5>;
	.reg .b32 	%r<7>;
	.reg .b32 	%f<15>;
	.reg .b64 	%rd<6>;

	ld.param.u64 	%rd2, [_Z15updateParticlesP8Particleif_param_0];
	ld.param.u32 	%r2, [_Z15updateParticlesP8Particleif_param_1];
	ld.param.f32 	%f5, [_Z15updateParticlesP8Particleif_param_2];
	mov.u32 	%r3, %tid.x;
	mov.u32 	%r4, %ctaid.x;
	mov.u32 	%r5, %ntid.x;
	mad.lo.s32 	%r1, %r4, %r5, %r3;
	setp.ge.s32 	%p1, %r1, %r2;
	@%p1 bra 	$L__BB0_6;
	cvta.to.global.u64 	%rd3, %rd2;
	mul.wide.s32 	%rd4, %r1, 28;
	add.s64 	%rd5, %rd3, %rd4;
	add.s64 	%rd1, %rd5, 12;
	ld.global.f32 	%f6, [%rd5+12];
	fma.rn.f32 	%f1, %f5, 0fC11CCCCD, %f6;
	st.global.f32 	[%rd5+12], %f1;
	ld.global.f32 	%f2, [%rd5+8];
	ld.global.f32 	%f7, [%rd5];
	fma.rn.f32 	%f3, %f5, %f2, %f7;
	st.global.f32 	[%rd5], %f3;
	ld.global.f32 	%f8, [%rd5+4];
	fma.rn.f32 	%f9, %f5, %f1, %f8;
	st.global.f32 	[%rd5+4], %f9;
	setp.geu.f32 	%p2, %f9, 0f00000000;
	@%p2 bra 	$L__BB0_3;
	mov.b32 	%r6, 0;
	st.global.u32 	[%rd1+-8], %r6;
	mul.f32 	%f10, %f1, 0fBF4CCCCD;
	st.global.f32 	[%rd1], %f10;
$L__BB0_3:
	setp.lt.f32 	%p3, %f3, 0fC1200000;
	mov.f32 	%f14, 0fC1200000;
	@%p3 bra 	$L__BB0_5;
	setp.leu.f32 	%p4, %f3, 0f41200000;
	mov.f32 	%f14, 0f41200000;
	@%p4 bra 	$L__BB0_6;
$L__BB0_5:
	mul.f32 	%f13, %f2, 0fBF4CCCCD;
	st.global.f32 	[%rd1+-4], %f13;
	st.global.f32 	[%rd1+-12], %f14;
$L__BB0_6:
	ret;

}
	// .globl	_Z24handleParticleCollisionsP8Particlei
.visible .entry _Z24handleParticleCollisionsP8Particlei(
	.param .u64 .ptr .align 1 _Z24handleParticleCollisionsP8Particlei_param_0,
	.param .u32 _Z24handleParticleCollisionsP8Particlei_param_1
)
{
	.reg .pred 	%p<18>;
	.reg .b32 	%r<21>;
	.reg .b32 	%f<124>;
	.reg .b64 	%rd<8>;

	ld.param.u64 	%rd5, [_Z24handleParticleCollisionsP8Particlei_param_0];
	ld.param.u32 	%r11, [_Z24handleParticleCollisionsP8Particlei_param_1];
	cvta.to.global.u64 	%rd1, %rd5;
	mov.u32 	%r1, %tid.x;
	mov.u32 	%r12, %ctaid.x;
	mov.u32 	%r13, %ntid.x;
	mul.lo.s32 	%r2, %r12, %r13;
	add.s32 	%r3, %r2, %r1;
	setp.ge.s32 	%p1, %r3, %r11;
	@%p1 bra 	$L__BB1_15;
	add.s32 	%r19, %r3, 1;
	add.s32 	%r14, %r3, 50;
	min.s32 	%r5, %r14, %r11;
	setp.le.s32 	%p2, %r11, %r19;
	@%p2 bra 	$L__BB1_15;
	mul.wide.s32 	%rd6, %r3, 28;
	add.s64 	%rd2, %rd1, %rd6;
	add.s32 	%r6, %r3, 2;
	max.s32 	%r7, %r5, %r6;
	sub.s32 	%r15, %r2, %r7;
	add.s32 	%r16, %r15, %r1;
	and.b32  	%r17, %r16, 1;
	setp.eq.b32 	%p3, %r17, 1;
	@%p3 bra 	$L__BB1_6;
	ld.global.f32 	%f1, [%rd2];
	ld.global.f32 	%f2, [%rd2+28];
	sub.f32 	%f3, %f1, %f2;
	ld.global.f32 	%f4, [%rd2+4];
	ld.global.f32 	%f5, [%rd2+32];
	sub.f32 	%f6, %f4, %f5;
	mul.f32 	%f37, %f6, %f6;
	fma.rn.f32 	%f38, %f3, %f3, %f37;
	sqrt.rn.f32 	%f7, %f38;
	setp.geu.f32 	%p4, %f7, 0f3F19999A;
	setp.leu.f32 	%p5, %f7, 0f3A83126F;
	or.pred  	%p6, %p4, %p5;
	mov.u32 	%r19, %r6;
	@%p6 bra 	$L__BB1_6;
	div.rn.f32 	%f8, %f3, %f7;
	div.rn.f32 	%f9, %f6, %f7;
	ld.global.f32 	%f10, [%rd2+8];
	ld.global.f32 	%f11, [%rd2+36];
	sub.f32 	%f39, %f10, %f11;
	ld.global.f32 	%f12, [%rd2+12];
	ld.global.f32 	%f13, [%rd2+40];
	sub.f32 	%f40, %f12, %f13;
	mul.f32 	%f41, %f9, %f40;
	fma.rn.f32 	%f14, %f8, %f39, %f41;
	setp.gt.f32 	%p7, %f14, 0f00000000;
	mov.u32 	%r19, %r6;
	@%p7 bra 	$L__BB1_6;
	mul.f32 	%f42, %f14, 0fBFF33333;
	mul.f32 	%f43, %f42, 0f3F000000;
	mul.f32 	%f44, %f8, %f43;
	add.f32 	%f45, %f44, %f10;
	st.global.f32 	[%rd2+8], %f45;
	mul.f32 	%f46, %f9, %f43;
	add.f32 	%f47, %f46, %f12;
	st.global.f32 	[%rd2+12], %f47;
	sub.f32 	%f48, %f11, %f44;
	st.global.f32 	[%rd2+36], %f48;
	sub.f32 	%f49, %f13, %f46;
	st.global.f32 	[%rd2+40], %f49;
	mov.f32 	%f50, 0f3F19999A;
	sub.f32 	%f51, %f50, %f7;
	mul.f32 	%f52, %f8, %f51;
	mul.f32 	%f53, %f52, 0f3F000000;
	add.f32 	%f54, %f53, %f1;
	st.global.f32 	[%rd2], %f54;
	mul.f32 	%f55, %f9, %f51;
	mul.f32 	%f56, %f55, 0f3F000000;
	add.f32 	%f57, %f56, %f4;
	st.global.f32 	[%rd2+4], %f57;
	sub.f32 	%f58, %f2, %f53;
	st.global.f32 	[%rd2+28], %f58;
	sub.f32 	%f59, %f5, %f56;
	st.global.f32 	[%rd2+32], %f59;
	mov.u32 	%r19, %r6;
$L__BB1_6:
	add.s32 	%r18, %r7, -2;
	setp.eq.s32 	%p8, %r18, %r3;
	@%p8 bra 	$L__BB1_15;
	add.s64 	%rd3, %rd1, 28;
$L__BB1_8:
	mul.wide.s32 	%rd7, %r19, 28;
	add.s64 	%rd4, %rd3, %rd7;
	ld.global.f32 	%f123, [%rd2];
	ld.global.f32 	%f60, [%rd4+-28];
	sub.f32 	%f16, %f123, %f60;
	ld.global.f32 	%f122, [%rd2+4];
	ld.global.f32 	%f61, [%rd4+-24];
	sub.f32 	%f18, %f122, %f61;
	mul.f32 	%f62, %f18, %f18;
	fma.rn.f32 	%f63, %f16, %f16, %f62;
	sqrt.rn.f32 	%f19, %f63;
	setp.geu.f32 	%p9, %f19, 0f3F19999A;
	setp.leu.f32 	%p10, %f19, 0f3A83126F;
	or.pred  	%p11, %p9, %p10;
	@%p11 bra 	$L__BB1_11;
	div.rn.f32 	%f20, %f16, %f19;
	div.rn.f32 	%f21, %f18, %f19;
	ld.global.f32 	%f22, [%rd2+8];
	ld.global.f32 	%f64, [%rd4+-20];
	sub.f32 	%f65, %f22, %f64;
	ld.global.f32 	%f23, [%rd2+12];
	ld.global.f32 	%f66, [%rd4+-16];
	sub.f32 	%f67, %f23, %f66;
	mul.f32 	%f68, %f21, %f67;
	fma.rn.f32 	%f24, %f20, %f65, %f68;
	setp.gt.f32 	%p12, %f24, 0f00000000;
	@%p12 bra 	$L__BB1_11;
	mul.f32 	%f69, %f24, 0fBFF33333;
	mul.f32 	%f70, %f69, 0f3F000000;
	mul.f32 	%f71, %f20, %f70;
	add.f32 	%f72, %f71, %f22;
	st.global.f32 	[%rd2+8], %f72;
	mul.f32 	%f73, %f21, %f70;
	add.f32 	%f74, %f73, %f23;
	st.global.f32 	[%rd2+12], %f74;
	ld.global.f32 	%f75, [%rd4+-20];
	sub.f32 	%f76, %f75, %f71;
	st.global.f32 	[%rd4+-20], %f76;
	ld.global.f32 	%f77, [%rd4+-16];
	sub.f32 	%f78, %f77, %f73;
	st.global.f32 	[%rd4+-16], %f78;
	mov.f32 	%f79, 0f3F19999A;
	sub.f32 	%f80, %f79, %f19;
	mul.f32 	%f81, %f20, %f80;
	mul.f32 	%f82, %f81, 0f3F000000;
	add.f32 	%f83, %f82, %f123;
	st.global.f32 	[%rd2], %f83;
	mul.f32 	%f84, %f21, %f80;
	mul.f32 	%f85, %f84, 0f3F000000;
	add.f32 	%f86, %f85, %f122;
	st.global.f32 	[%rd2+4], %f86;
	ld.global.f32 	%f87, [%rd4+-28];
	sub.f32 	%f88, %f87, %f82;
	st.global.f32 	[%rd4+-28], %f88;
	ld.global.f32 	%f89, [%rd4+-24];
	sub.f32 	%f90, %f89, %f85;
	st.global.f32 	[%rd4+-24], %f90;
	ld.global.f32 	%f123, [%rd2];
	ld.global.f32 	%f122, [%rd2+4];
$L__BB1_11:
	ld.global.f32 	%f91, [%rd4];
	sub.f32 	%f29, %f123, %f91;
	ld.global.f32 	%f92, [%rd4+4];
	sub.f32 	%f30, %f122, %f92;
	mul.f32 	%f93, %f30, %f30;
	fma.rn.f32 	%f94, %f29, %f29, %f93;
	sqrt.rn.f32 	%f31, %f94;
	setp.geu.f32 	%p13, %f31, 0f3F19999A;
	setp.leu.f32 	%p14, %f31, 0f3A83126F;
	or.pred  	%p15, %p13, %p14;
	@%p15 bra 	$L__BB1_14;
	div.rn.f32 	%f32, %f29, %f31;
	div.rn.f32 	%f33, %f30, %f31;
	ld.global.f32 	%f34, [%rd2+8];
	ld.global.f32 	%f95, [%rd4+8];
	sub.f32 	%f96, %f34, %f95;
	ld.global.f32 	%f35, [%rd2+12];
	ld.global.f32 	%f97, [%rd4+12];
	sub.f32 	%f98, %f35, %f97;
	mul.f32 	%f99, %f33, %f98;
	fma.rn.f32 	%f36, %f32, %f96, %f99;
	setp.gt.f32 	%p16, %f36, 0f00000000;
	@%p16 bra 	$L__BB1_14;
	mul.f32 	%f100, %f36, 0fBFF33333;
	mul.f32 	%f101, %f100, 0f3F000000;
	mul.f32 	%f102, %f32, %f101;
	add.f32 	%f103, %f102, %f34;
	st.global.f32 	[%rd2+8], %f103;
	mul.f32 	%f104, %f33, %f101;
	add.f32 	%f105, %f104, %f35;
	st.global.f32 	[%rd2+12], %f105;
	ld.global.f32 	%f106, [%rd4+8];
	sub.f32 	%f107, %f106, %f102;
	st.global.f32 	[%rd4+8], %f107;
	ld.global.f32 	%f108, [%rd4+12];
	sub.f32 	%f109, %f108, %f104;
	st.global.f32 	[%rd4+12], %f109;
	mov.f32 	%f110, 0f3F19999A;
	sub.f32 	%f111, %f110, %f31;
	mul.f32 	%f112, %f32, %f111;
	mul.f32 	%f113, %f112, 0f3F000000;
	add.f32 	%f114, %f113, %f123;
	st.global.f32 	[%rd2], %f114;
	mul.f32 	%f115, %f33, %f111;
	mul.f32 	%f116, %f115, 0f3F000000;
	add.f32 	%f117, %f116, %f122;
	st.global.f32 	[%rd2+4], %f117;
	ld.global.f32 	%f118, [%rd4];
	sub.f32 	%f119, %f118, %f113;
	st.global.f32 	[%rd4], %f119;
	ld.global.f32 	%f120, [%rd4+4];
	sub.f32 	%f121, %f120, %f116;
	st.global.f32 	[%rd4+4], %f121;
$L__BB1_14:
	add.s32 	%r19, %r19, 2;
	setp.lt.s32 	%p17, %r19, %r5;
	@%p17 bra 	$L__BB1_8;
$L__BB1_15:
	ret;

}
	// .globl	_Z18applyAirResistanceP8Particleif
.visible .entry _Z18applyAirResistanceP8Particleif(
	.param .u64 .ptr .align 1 _Z18applyAirResistanceP8Particleif_param_0,
	.param .u32 _Z18applyAirResistanceP8Particleif_param_1,
	.param .f32 _Z18applyAirResistanceP8Particleif_param_2
)
{
	.reg .pred 	%p<2>;
	.reg .b32 	%r<6>;
	.reg .b32 	%f<5>;
	.reg .b64 	%rd<5>;

	ld.param.u64 	%rd1, [_Z18applyAirResistanceP8Particleif_param_0];
	ld.param.u32 	%r2, [_Z18applyAirResistanceP8Particleif_param_1];
	mov.u32 	%r3, %tid.x;
	mov.u32 	%r4, %ctaid.x;
	mov.u32 	%r5, %ntid.x;
	mad.lo.s32 	%r1, %r4, %r5, %r3;
	setp.ge.s32 	%p1, %r1, %r2;
	@%p1 bra 	$L__BB2_2;
	cvta.to.global.u64 	%rd2, %rd1;
	mul.wide.s32 	%rd3, %r1, 28;
	add.s64 	%rd4, %rd2, %rd3;
	ld.global.f32 	%f1, [%rd4+8];
	mul.f32 	%f2, %f1, 0f3F7D70A4;
	st.global.f32 	[%rd4+8], %f2;
	ld.global.f32 	%f3, [%rd4+12];
	mul.f32 	%f4, %f3, 0f3F7D70A4;
	st.global.f32 	[%rd4+12], %f4;
$L__BB2_2:
	ret;

}


// ===== COMPILED SASS (sm_100) =====

	.target	sm_100

	.elftype	@"ET_EXEC"


//--------------------- .note.nv.tkinfo           --------------------------
	.section	.note.nv.tkinfo,"",@"SHT_NOTE"
	.sectionflags	@"SHF_NOTE_NV_TKINFO"
	.tkinfo
        /*0018*/ 	.word	0x00000002
        /*0030*/ 	.string	""
        /*0030*/ 	.string	"ptxas"
        /*0030*/ 	.string	"Cuda compilation tools, release 13.0, V13.0.88"
        /*0030*/ 	.string	"Build cuda_13.0.r13.0/compiler.36424714_0"
        /*0030*/ 	.string	"-arch sm_100 -m 64 "



//--------------------- .note.nv.cuinfo           --------------------------
	.section	.note.nv.cuinfo,"",@"SHT_NOTE"
	.sectionflags	@"SHF_NOTE_NV_CUINFO"
        /*0018*/ 	.short	0x0002
        /*001a*/ 	.short	0x0064
        /*001c*/ 	.short	0x0082
	.zero		2


//--------------------- .nv.info                  --------------------------
	.section	.nv.info,"",@"SHT_CUDA_INFO"
	.align	4


	//----- nvinfo : EIATTR_REGCOUNT
	.align		4
        /*0000*/ 	.byte	0x04, 0x2f
        /*0002*/ 	.short	(.L_1 - .L_0)
	.align		4
.L_0:
        /*0004*/ 	.word	index@(_Z15updateParticlesP8Particleif)
        /*0008*/ 	.word	0x00000010


	//----- nvinfo : EIATTR_FRAME_SIZE
	.align		4
.L_1:
        /*000c*/ 	.byte	0x04, 0x11
        /*000e*/ 	.short	(.L_3 - .L_2)
	.align		4
.L_2:
        /*0010*/ 	.word	index@(_Z15updateParticlesP8Particleif)
        /*0014*/ 	.word	0x00000000


	//----- nvinfo : EIATTR_REGCOUNT
	.align		4
.L_3:
        /*0018*/ 	.byte	0x04, 0x2f
        /*001a*/ 	.short	(.L_5 - .L_4)
	.align		4
.L_4:
        /*001c*/ 	.word	index@(_Z24handleParticleCollisionsP8Particlei)
        /*0020*/ 	.word	0x0000001c


	//----- nvinfo : EIATTR_FRAME_SIZE
	.align		4
.L_5:
        /*0024*/ 	.byte	0x04, 0x11
        /*0026*/ 	.short	(.L_7 - .L_6)
	.align		4
.L_6:
        /*0028*/ 	.word	index@($__internal_1_$__cuda_sm3x_div_rn_noftz_f32_slowpath)
        /*002c*/ 	.word	0x00000000


	//----- nvinfo : EIATTR_FRAME_SIZE
	.align		4
.L_7:
        /*0030*/ 	.byte	0x04, 0x11
        /*0032*/ 	.short	(.L_9 - .L_8)
	.align		4
.L_8:
        /*0034*/ 	.word	index@($__internal_0_$__cuda_sm20_sqrt_rn_f32_slowpath)
        /*0038*/ 	.word	0x00000000


	//----- nvinfo : EIATTR_FRAME_SIZE
	.align		4
.L_9:
        /*003c*/ 	.byte	0x04, 0x11
        /*003e*/ 	.short	(.L_11 - .L_10)
	.align		4
.L_10:
        /*0040*/ 	.word	index@(_Z24handleParticleCollisionsP8Particlei)
        /*0044*/ 	.word	0x00000000


	//----- nvinfo : EIATTR_REGCOUNT
	.align		4
.L_11:
        /*0048*/ 	.byte	0x04, 0x2f
        /*004a*/ 	.short	(.L_13 - .L_12)
	.align		4
.L_12:
        /*004c*/ 	.word	index@(_Z18applyAirResistanceP8Particleif)
        /*0050*/ 	.word	0x0000000a


	//----- nvinfo : EIATTR_FRAME_SIZE
	.align		4
.L_13:
        /*0054*/ 	.byte	0x04, 0x11
        /*0056*/ 	.short	(.L_15 - .L_14)
	.align		4
.L_14:
        /*0058*/ 	.word	index@(_Z18applyAirResistanceP8Particleif)
        /*005c*/ 	.word	0x00000000


	//----- nvinfo : EIATTR_MIN_STACK_SIZE
	.align		4
.L_15:
        /*0060*/ 	.byte	0x04, 0x12
        /*0062*/ 	.short	(.L_17 - .L_16)
	.align		4
.L_16:
        /*0064*/ 	.word	index@(_Z18applyAirResistanceP8Particleif)
        /*0068*/ 	.word	0x00000000


	//----- nvinfo : EIATTR_MIN_STACK_SIZE
	.align		4
.L_17:
        /*006c*/ 	.byte	0x04, 0x12
        /*006e*/ 	.short	(.L_19 - .L_18)
	.align		4
.L_18:
        /*0070*/ 	.word	index@(_Z24handleParticleCollisionsP8Particlei)
        /*0074*/ 	.word	0x00000000


	//----- nvinfo : EIATTR_MIN_STACK_SIZE
	.align		4
.L_19:
        /*0078*/ 	.byte	0x04, 0x12
        /*007a*/ 	.short	(.L_21 - .L_20)
	.align		4
.L_20:
        /*007c*/ 	.word	index@(_Z15updateParticlesP8Particleif)
        /*0080*/ 	.word	0x00000000
.L_21:


//--------------------- .nv.compat                --------------------------
	.section	.nv.compat,"",@"SHT_CUDA_COMPAT_INFO"
	.align	4
        /*0000*/ 	.byte	0x02, 0x09, 0x00, 0x00, 0x02, 0x02, 0x01, 0x00, 0x02, 0x05, 0x05, 0x00, 0x03, 0x07, 0x01, 0x01
        /*0010*/ 	.byte	0x02, 0x03, 0x00, 0x00, 0x02, 0x06, 0x01, 0x00, 0x04, 0x0b, 0x08, 0x00, 0x01, 0x00, 0x00, 0x00
        /*0020*/ 	.byte	0x00, 0x00, 0x00, 0x00


//--------------------- .nv.info._Z18applyAirResistanceP8Particleif --------------------------
	.section	.nv.info._Z18applyAirResistanceP8Particleif,"",@"SHT_CUDA_INFO"
	.sectionflags	@""
	.align	4


	//----- nvinfo : EIATTR_CUDA_API_VERSION
	.align		4
        /*0000*/ 	.byte	0x04, 0x37
        /*0002*/ 	.short	(.L_23 - .L_22)
.L_22:
        /*0004*/ 	.word	0x00000082


	//----- nvinfo : EIATTR_KPARAM_INFO
	.align		4
.L_23:
        /*0008*/ 	.byte	0x04, 0x17
        /*000a*/ 	.short	(.L_25 - .L_24)
.L_24:
        /*000c*/ 	.word	0x00000000
        /*0010*/ 	.short	0x0002
        /*0012*/ 	.short	0x000c
        /*0014*/ 	.byte	0x00, 0xf0, 0x11, 0x00


	//----- nvinfo : EIATTR_KPARAM_INFO
	.align		4
.L_25:
        /*0018*/ 	.byte	0x04, 0x17
        /*001a*/ 	.short	(.L_27 - .L_26)
.L_26:
        /*001c*/ 	.word	0x00000000
        /*0020*/ 	.short	0x0001
        /*0022*/ 	.short	0x0008
        /*0024*/ 	.byte	0x00, 0xf0, 0x11, 0x00


	//----- nvinfo : EIATTR_KPARAM_INFO
	.align		4
.L_27:
        /*0028*/ 	.byte	0x04, 0x17
        /*002a*/ 	.short	(.L_29 - .L_28)
.L_28:
        /*002c*/ 	.word	0x00000000
        /*0030*/ 	.short	0x0000
        /*0032*/ 	.short	0x0000
        /*0034*/ 	.byte	0x00, 0xf5, 0x21, 0x00


	//----- nvinfo : EIATTR_SPARSE_MMA_MASK
	.align		4
.L_29:
        /*0038*/ 	.byte	0x03, 0x50
        /*003a*/ 	.short	0x0000


	//----- nvinfo : EIATTR_MAXREG_COUNT
	.align		4
        /*003c*/ 	.byte	0x03, 0x1b
        /*003e*/ 	.short	0x00ff


	//----- nvinfo : EIATTR_MERCURY_ISA_VERSION
	.align		4
        /*0040*/ 	.byte	0x03, 0x5f
        /*0042*/ 	.short	0x0101


	//----- nvinfo : EIATTR_VRC_CTA_INIT_COUNT
	.align		4
        /*0044*/ 	.byte	0x02, 0x4a
	.zero		1
	.zero		1


	//----- nvinfo : EIATTR_EXIT_INSTR_OFFSETS
	.align		4
        /*0048*/ 	.byte	0x04, 0x1c
        /*004a*/ 	.short	(.L_31 - .L_30)


	//   ....[0]....
.L_30:
        /*004c*/ 	.word	0x00000070


	//   ....[1]....
        /*0050*/ 	.word	0x00000110


	//----- nvinfo : EIATTR_CBANK_PARAM_SIZE
	.align		4
.L_31:
        /*0054*/ 	.byte	0x03, 0x19
        /*0056*/ 	.short	0x0010


	//----- nvinfo : EIATTR_PARAM_CBANK
	.align		4
        /*0058*/ 	.byte	0x04, 0x0a
        /*005a*/ 	.short	(.L_33 - .L_32)
	.align		4
.L_32:
        /*005c*/ 	.word	index@(.nv.constant0._Z18applyAirResistanceP8Particleif)
        /*0060*/ 	.short	0x0380
        /*0062*/ 	.short	0x0010


	//----- nvinfo : EIATTR_SW_WAR
	.align		4
.L_33:
        /*0064*/ 	.byte	0x04, 0x36
        /*0066*/ 	.short	(.L_35 - .L_34)
.L_34:
        /*0068*/ 	.word	0x00000008
.L_35:


//--------------------- .nv.info._Z24handleParticleCollisionsP8Particlei --------------------------
	.section	.nv.info._Z24handleParticleCollisionsP8Particlei,"",@"SHT_CUDA_INFO"
	.sectionflags	@""
	.align	4


	//----- nvinfo : EIATTR_CUDA_API_VERSION
	.align		4
        /*0000*/ 	.byte	0x04, 0x37
        /*0002*/ 	.short	(.L_37 - .L_36)
.L_36:
        /*0004*/ 	.word	0x00000082


	//----- nvinfo : EIATTR_KPARAM_INFO
	.align		4
.L_37:
        /*0008*/ 	.byte	0x04, 0x17
        /*000a*/ 	.short	(.L_39 - .L_38)
.L_38:
        /*000c*/ 	.word	0x00000000
        /*0010*/ 	.short	0x0001
        /*0012*/ 	.short	0x0008
        /*0014*/ 	.byte	0x00, 0xf0, 0x11, 0x00


	//----- nvinfo : EIATTR_KPARAM_INFO
	.align		4
.L_39:
        /*0018*/ 	.byte	0x04, 0x17
        /*001a*/ 	.short	(.L_41 - .L_40)
.L_40:
        /*001c*/ 	.word	0x00000000
        /*0020*/ 	.short	0x0000
        /*0022*/ 	.short	0x0000
        /*0024*/ 	.byte	0x00, 0xf5, 0x21, 0x00


	//----- nvinfo : EIATTR_SPARSE_MMA_MASK
	.align		4
.L_41:
        /*0028*/ 	.byte	0x03, 0x50
        /*002a*/ 	.short	0x0000


	//----- nvinfo : EIATTR_MAXREG_COUNT
	.align		4
        /*002c*/ 	.byte	0x03, 0x1b
        /*002e*/ 	.short	0x00ff


	//----- nvinfo : EIATTR_MERCURY_ISA_VERSION
	.align		4
        /*0030*/ 	.byte	0x03, 0x5f
        /*0032*/ 	.short	0x0101


	//----- nvinfo : EIATTR_VRC_CTA_INIT_COUNT
	.align		4
        /*0034*/ 	.byte	0x02, 0x4a
	.zero		1
	.zero		1


	//----- nvinfo : EIATTR_EXIT_INSTR_OFFSETS
	.align		4
        /*0038*/ 	.byte	0x04, 0x1c
        /*003a*/ 	.short	(.L_43 - .L_42)


	//   ....[0]....
.L_42:
        /*003c*/ 	.word	0x00000080


	//   ....[1]....
        /*0040*/ 	.word	0x000000b0


	//   ....[2]....
        /*0044*/ 	.word	0x000006d0


	//   ....[3]....
        /*0048*/ 	.word	0x00001280


	//----- nvinfo : EIATTR_CRS_STACK_SIZE
	.align		4
.L_43:
        /*004c*/ 	.byte	0x04, 0x1e
        /*004e*/ 	.short	(.L_45 - .L_44)
.L_44:
        /*0050*/ 	.word	0x00000000


	//----- nvinfo : EIATTR_CBANK_PARAM_SIZE
	.align		4
.L_45:
        /*0054*/ 	.byte	0x03, 0x19
        /*0056*/ 	.short	0x000c


	//----- nvinfo : EIATTR_PARAM_CBANK
	.align		4
        /*0058*/ 	.byte	0x04, 0x0a
        /*005a*/ 	.short	(.L_47 - .L_46)
	.align		4
.L_46:
        /*005c*/ 	.word	index@(.nv.constant0._Z24handleParticleCollisionsP8Particlei)
        /*0060*/ 	.short	0x0380
        /*0062*/ 	.short	0x000c


	//----- nvinfo : EIATTR_SW_WAR
	.align		4
.L_47:
        /*0064*/ 	.byte	0x04, 0x36
        /*0066*/ 	.short	(.L_49 - .L_48)
.L_48:
        /*0068*/ 	.word	0x00000008
.L_49:


//--------------------- .nv.info._Z15updateParticlesP8Particleif --------------------------
	.section	.nv.info._Z15updateParticlesP8Particleif,"",@"SHT_CUDA_INFO"
	.sectionflags	@""
	.align	4


	//----- nvinfo : EIATTR_CUDA_API_VERSION
	.align		4
        /*0000*/ 	.byte	0x04, 0x37
        /*0002*/ 	.short	(.L_51 - .L_50)
.L_50:
        /*0004*/ 	.word	0x00000082


	//----- nvinfo : EIATTR_KPARAM_INFO
	.align		4
.L_51:
        /*0008*/ 	.byte	0x04, 0x17
        /*000a*/ 	.short	(.L_53 - .L_52)
.L_52:
        /*000c*/ 	.word	0x00000000
        /*0010*/ 	.short	0x0002
        /*0012*/ 	.short	0x000c
        /*0014*/ 	.byte	0x00, 0xf0, 0x11, 0x00


	//----- nvinfo : EIATTR_KPARAM_INFO
	.align		4
.L_53:
        /*0018*/ 	.byte	0x04, 0x17
        /*001a*/ 	.short	(.L_55 - .L_54)
.L_54:
        /*001c*/ 	.word	0x00000000
        /*0020*/ 	.short	0x0001
        /*0022*/ 	.short	0x0008
        /*0024*/ 	.byte	0x00, 0xf0, 0x11, 0x00


	//----- nvinfo : EIATTR_KPARAM_INFO
	.align		4
.L_55:
        /*0028*/ 	.byte	0x04, 0x17
        /*002a*/ 	.short	(.L_57 - .L_56)
.L_56:
        /*002c*/ 	.word	0x00000000
        /*0030*/ 	.short	0x0000
        /*0032*/ 	.short	0x0000
        /*0034*/ 	.byte	0x00, 0xf5, 0x21, 0x00


	//----- nvinfo : EIATTR_SPARSE_MMA_MASK
	.align		4
.L_57:
        /*0038*/ 	.byte	0x03, 0x50
        /*003a*/ 	.short	0x0000


	//----- nvinfo : EIATTR_MAXREG_COUNT
	.align		4
        /*003c*/ 	.byte	0x03, 0x1b
        /*003e*/ 	.short	0x00ff


	//----- nvinfo : EIATTR_MERCURY_ISA_VERSION
	.align		4
        /*0040*/ 	.byte	0x03, 0x5f
        /*0042*/ 	.short	0x0101


	//----- nvinfo : EIATTR_VRC_CTA_INIT_COUNT
	.align		4
        /*0044*/ 	.byte	0x02, 0x4a
	.zero		1
	.zero		1


	//----- nvinfo : EIATTR_EXIT_INSTR_OFFSETS
	.align		4
        /*0048*/ 	.byte	0x04, 0x1c
        /*004a*/ 	.short	(.L_59 - .L_58)


	//   ....[0]....
.L_58:
        /*004c*/ 	.word	0x00000070


	//   ....[1]....
        /*0050*/ 	.word	0x000001f0


	//   ....[2]....
        /*0054*/ 	.word	0x00000250


	//----- nvinfo : EIATTR_CRS_STACK_SIZE
	.align		4
.L_59:
        /*0058*/ 	.byte	0x04, 0x1e
        /*005a*/ 	.short	(.L_61 - .L_60)
.L_60:
        /*005c*/ 	.word	0x00000000


	//----- nvinfo : EIATTR_CBANK_PARAM_SIZE
	.align		4
.L_61:
        /*0060*/ 	.byte	0x03, 0x19
        /*0062*/ 	.short	0x0010


	//----- nvinfo : EIATTR_PARAM_CBANK
	.align		4
        /*0064*/ 	.byte	0x04, 0x0a
        /*0066*/ 	.short	(.L_63 - .L_62)
	.align		4
.L_62:
        /*0068*/ 	.word	index@(.nv.constant0._Z15updateParticlesP8Particleif)
        /*006c*/ 	.short	0x0380
        /*006e*/ 	.short	0x0010


	//----- nvinfo : EIATTR_SW_WAR
	.align		4
.L_63:
        /*0070*/ 	.byte	0x04, 0x36
        /*0072*/ 	.short	(.L_65 - .L_64)
.L_64:
        /*0074*/ 	.word	0x00000008
.L_65:


//--------------------- .nv.callgraph             --------------------------
	.section	.nv.callgraph,"",@"SHT_CUDA_CALLGRAPH"
	.align	4
	.sectionentsize	8
	.align		4
        /*0000*/ 	.word	0x00000000
	.align		4
        /*0004*/ 	.word	0xffffffff
	.align		4
        /*0008*/ 	.word	0x00000000
	.align		4
        /*000c*/ 	.word	0xfffffffe
	.align		4
        /*0010*/ 	.word	0x00000000
	.align		4
        /*0014*/ 	.word	0xfffffffd
	.align		4
        /*0018*/ 	.word	0x00000000
	.align		4
        /*001c*/ 	.word	0xfffffffc


//--------------------- .text._Z18applyAirResistanceP8Particleif --------------------------
	.section	.text._Z18applyAirResistanceP8Particleif,"ax",@progbits
	.align	128
        .global         _Z18applyAirResistanceP8Particleif
        .type           _Z18applyAirResistanceP8Particleif,@function
        .size           _Z18applyAirResistanceP8Particleif,(.L_x_47 - _Z18applyAirResistanceP8Particleif)
        .other          _Z18applyAirResistanceP8Particleif,@"STO_CUDA_ENTRY STV_DEFAULT"
_Z18applyAirResistanceP8Particleif:
.text._Z18applyAirResistanceP8Particleif:
[----:B------:R-:W-:Y:S01]  /*0000*/  LDC R1, c[0x0][0x37c] ;  /* 0x0000df00ff017b82 */ /* 0x000fe20000000800 */
[----:B------:R-:W0:Y:S07]  /*0010*/  S2R R5, SR_TID.X ;  /* 0x0000000000057919 */ /* 0x000e2e0000002100 */
[----:B------:R-:W0:Y:S01]  /*0020*/  S2UR UR4, SR_CTAID.X ;  /* 0x00000000000479c3 */ /* 0x000e220000002500 */
[----:B------:R-:W1:Y:S07]  /*0030*/  LDCU UR5, c[0x0][0x388] ;  /* 0x00007100ff0577ac */ /* 0x000e6e0008000800 */
[----:B------:R-:W0:Y:S02]  /*0040*/  LDC R0, c[0x0][0x360] ;  /* 0x0000d800ff007b82 */ /* 0x000e240000000800 */
[----:B0-----:R-:W-:-:S05]  /*0050*/  IMAD R5, R0, UR4, R5 ;  /* 0x0000000400057c24 */ /* 0x001fca000f8e0205 */
[----:B-1----:R-:W-:-:S13]  /*0060*/  ISETP.GE.AND P0, PT, R5, UR5, PT ;  /* 0x0000000505007c0c */ /* 0x002fda000bf06270 */
[----:B------:R-:W-:Y:S05]  /*0070*/  @P0 EXIT ;  /* 0x000000000000094d */ /* 0x000fea0003800000 */
[----:B------:R-:W0:Y:S01]  /*0080*/  LDC.64 R2, c[0x0][0x380] ;  /* 0x0000e000ff027b82 */ /* 0x000e220000000a00 */
[----:B------:R-:W1:Y:S01]  /*0090*/  LDCU.64 UR4, c[0x0][0x358] ;  /* 0x00006b00ff0477ac */ /* 0x000e620008000a00 */
[----:B0-----:R-:W-:-:S05]  /*00a0*/  IMAD.WIDE R2, R5, 0x1c, R2 ;  /* 0x0000001c05027825 */ /* 0x001fca00078e0202 */
[----:B-1----:R-:W2:Y:S04]  /*00b0*/  LDG.E R0, desc[UR4][R2.64+0x8] ;  /* 0x0000080402007981 */ /* 0x002ea8000c1e1900 */
[----:B------:R-:W3:Y:S01]  /*00c0*/  LDG.E R4, desc[UR4][R2.64+0xc] ;  /* 0x00000c0402047981 */ /* 0x000ee2000c1e1900 */
[----:B--2---:R-:W-:Y:S01]  /*00d0*/  FMUL R5, R0, 0.99000000953674316406 ;  /* 0x3f7d70a400057820 */ /* 0x004fe20000400000 */
[----:B---3--:R-:W-:-:S04]  /*00e0*/  FMUL R7, R4, 0.99000000953674316406 ;  /* 0x3f7d70a404077820 */ /* 0x008fc80000400000 */
[----:B------:R-:W-:Y:S04]  /*00f0*/  STG.E desc[UR4][R2.64+0x8], R5 ;  /* 0x0000080502007986 */ /* 0x000fe8000c101904 */
[----:B------:R-:W-:Y:S01]  /*0100*/  STG.E desc[UR4][R2.64+0xc], R7 ;  /* 0x00000c0702007986 */ /* 0x000fe2000c101904 */
[----:B------:R-:W-:Y:S05]  /*0110*/  EXIT ;  /* 0x000000000000794d */ /* 0x000fea0003800000 */
.L_x_0:
[----:B------:R-:W-:-:S00]  /*0120*/  BRA `(.L_x_0) ;  /* 0xfffffffc00fc7947 */ /* 0x000fc0000383ffff */
[----:B------:R-:W-:-:S00]  /*0130*/  NOP ;  /* 0x0000000000007918 */ /* 0x000fc00000000000 */
        /* <DEDUP_REMOVED lines=12> */
.L_x_47:


//--------------------- .text._Z24handleParticleCollisionsP8Particlei --------------------------
	.section	.text._Z24handleParticleCollisionsP8Particlei,"ax",@progbits
	.align	128
        .global         _Z24handleParticleCollisionsP8Particlei
        .type           _Z24handleParticleCollisionsP8Particlei,@function
        .size           _Z24handleParticleCollisionsP8Particlei,(.L_x_46 - _Z24handleParticleCollisionsP8Particlei)
        .other          _Z24handleParticleCollisionsP8Particlei,@"STO_CUDA_ENTRY STV_DEFAULT"
_Z24handleParticleCollisionsP8Particlei:
.text._Z24handleParticleCollisionsP8Particlei:
[----:B------:R-:W-:Y:S01]  /*0000*/  LDC R1, c[0x0][0x37c] ;  /* 0x0000df00ff017b82 */ /* 0x000fe20000000800 */
[----:B------:R-:W0:Y:S07]  /*0010*/  S2R R0, SR_TID.X ;  /* 0x0000000000007919 */ /* 0x000e2e0000002100 */
[----:B------:R-:W1:Y:S01]  /*0020*/  S2UR UR4, SR_CTAID.X ;  /* 0x00000000000479c3 */ /* 0x000e620000002500 */
[----:B------:R-:W1:Y:S07]  /*0030*/  LDCU UR5, c[0x0][0x360] ;  /* 0x00006c00ff0577ac */ /* 0x000e6e0008000800 */
[----:B------:R-:W2:Y:S01]  /*0040*/  LDC R3, c[0x0][0x388] ;  /* 0x0000e200ff037b82 */ /* 0x000ea20000000800 */
[----:B-1----:R-:W-:-:S06]  /*0050*/  UIMAD UR4, UR4, UR5, URZ ;  /* 0x00000005040472a4 */ /* 0x002fcc000f8e02ff */
[----:B0-----:R-:W-:-:S04]  /*0060*/  IADD3 R6, PT, PT, R0, UR4, RZ ;  /* 0x0000000400067c10 */ /* 0x001fc8000fffe0ff */
[----:B--2---:R-:W-:-:S13]  /*0070*/  ISETP.GE.AND P0, PT, R6, R3, PT ;  /* 0x000000030600720c */ /* 0x004fda0003f06270 */
[----:B------:R-:W-:Y:S05]  /*0080*/  @P0 EXIT ;  /* 0x000000000000094d */ /* 0x000fea0003800000 */
[----:B------:R-:W-:-:S04]  /*0090*/  IADD3 R10, PT, PT, R6, 0x1, RZ ;  /* 0x00000001060a7810 */ /* 0x000fc80007ffe0ff */
[----:B------:R-:W-:-:S13]  /*00a0*/  ISETP.GE.AND P0, PT, R10, R3, PT ;  /* 0x000000030a00720c */ /* 0x000fda0003f06270 */
[----:B------:R-:W-:Y:S05]  /*00b0*/  @P0 EXIT ;  /* 0x000000000000094d */ /* 0x000fea0003800000 */
[C---:B------:R-:W-:Y:S01]  /*00c0*/  VIADDMNMX R3, R6.reuse, 0x32, R3, PT ;  /* 0x0000003206037846 */ /* 0x040fe20003800103 */
[----:B------:R-:W0:Y:S01]  /*00d0*/  LDC.64 R4, c[0x0][0x380] ;  /* 0x0000e000ff047b82 */ /* 0x000e220000000a00 */
[----:B------:R-:W-:Y:S01]  /*00e0*/  IADD3 R18, PT, PT, R6, 0x2, RZ ;  /* 0x0000000206127810 */ /* 0x000fe20007ffe0ff */
[----:B------:R-:W1:Y:S01]  /*00f0*/  LDCU.64 UR6, c[0x0][0x358] ;  /* 0x00006b00ff0677ac */ /* 0x000e620008000a00 */
[----:B------:R-:W-:Y:S02]  /*0100*/  BSSY.RECONVERGENT B0, `(.L_x_1) ;  /* 0x000005a000007945 */ /* 0x000fe40003800200 */
[----:B------:R-:W-:-:S04]  /*0110*/  VIMNMX R7, PT, PT, R3, R18, !PT ;  /* 0x0000001203077248 */ /* 0x000fc80007fe0100 */
[----:B------:R-:W-:-:S04]  /*0120*/  IADD3 R0, PT, PT, R0, UR4, -R7 ;  /* 0x0000000400007c10 */ /* 0x000fc8000fffe807 */
[----:B------:R-:W-:-:S04]  /*0130*/  LOP3.LUT R0, R0, 0x1, RZ, 0xc0, !PT ;  /* 0x0000000100007812 */ /* 0x000fc800078ec0ff */
[----:B------:R-:W-:Y:S01]  /*0140*/  ISETP.NE.U32.AND P0, PT, R0, 0x1, PT ;  /* 0x000000010000780c */ /* 0x000fe20003f05070 */
[----:B0-----:R-:W-:-:S12]  /*0150*/  IMAD.WIDE R4, R6, 0x1c, R4 ;  /* 0x0000001c06047825 */ /* 0x001fd800078e0204 */
[----:B-1----:R-:W-:Y:S05]  /*0160*/  @!P0 BRA `(.L_x_2) ;  /* 0x00000004004c8947 */ /* 0x002fea0003800000 */
[----:B------:R-:W2:Y:S04]  /*0170*/  LDG.E R17, desc[UR6][R4.64+0x4] ;  /* 0x0000040604117981 */ /* 0x000ea8000c1e1900 */
[----:B------:R-:W2:Y:S04]  /*0180*/  LDG.E R20, desc[UR6][R4.64+0x20] ;  /* 0x0000200604147981 */ /* 0x000ea8000c1e1900 */
[----:B------:R-:W3:Y:S04]  /*0190*/  LDG.E R19, desc[UR6][R4.64] ;  /* 0x0000000604137981 */ /* 0x000ee8000c1e1900 */
[----:B------:R-:W3:Y:S01]  /*01a0*/  LDG.E R22, desc[UR6][R4.64+0x1c] ;  /* 0x00001c0604167981 */ /* 0x000ee2000c1e1900 */
[----:B------:R-:W-:Y:S01]  /*01b0*/  BSSY.RECONVERGENT B1, `(.L_x_3) ;  /* 0x0000010000017945 */ /* 0x000fe20003800200 */
[----:B--2---:R-:W-:-:S04]  /*01c0*/  FADD R2, R17, -R20 ;  /* 0x8000001411027221 */ /* 0x004fc80000000000 */
[----:B------:R-:W-:Y:S01]  /*01d0*/  FMUL R0, R2, R2 ;  /* 0x0000000202007220 */ /* 0x000fe20000400000 */
[----:B---3--:R-:W-:-:S04]  /*01e0*/  FADD R25, R19, -R22 ;  /* 0x8000001613197221 */ /* 0x008fc80000000000 */
[----:B------:R-:W-:-:S04]  /*01f0*/  FFMA R0, R25, R25, R0 ;  /* 0x0000001919007223 */ /* 0x000fc80000000000 */
[----:B------:R0:W1:Y:S01]  /*0200*/  MUFU.RSQ R9, R0 ;  /* 0x0000000000097308 */ /* 0x0000620000001400 */
[----:B------:R-:W-:-:S04]  /*0210*/  IADD3 R8, PT, PT, R0, -0xd000000, RZ ;  /* 0xf300000000087810 */ /* 0x000fc80007ffe0ff */
[----:B------:R-:W-:-:S13]  /*0220*/  ISETP.GT.U32.AND P0, PT, R8, 0x727fffff, PT ;  /* 0x727fffff0800780c */ /* 0x000fda0003f04070 */
[----:B01----:R-:W-:Y:S05]  /*0230*/  @!P0 BRA `(.L_x_4) ;  /* 0x00000000000c8947 */ /* 0x003fea0003800000 */
[----:B------:R-:W-:-:S07]  /*0240*/  MOV R8, 0x260 ;  /* 0x0000026000087802 */ /* 0x000fce0000000f00 */
[----:B------:R-:W-:Y:S05]  /*0250*/  CALL.REL.NOINC `($__internal_0_$__cuda_sm20_sqrt_rn_f32_slowpath) ;  /* 0x00000010000c7944 */ /* 0x000fea0003c00000 */
[----:B------:R-:W-:Y:S05]  /*0260*/  BRA `(.L_x_5) ;  /* 0x0000000000107947 */ /* 0x000fea0003800000 */
.L_x_4:
[----:B------:R-:W-:Y:S01]  /*0270*/  FMUL.FTZ R21, R0, R9 ;  /* 0x0000000900157220 */ /* 0x000fe20000410000 */
[----:B------:R-:W-:-:S03]  /*0280*/  FMUL.FTZ R9, R9, 0.5 ;  /* 0x3f00000009097820 */ /* 0x000fc60000410000 */
[----:B------:R-:W-:-:S04]  /*0290*/  FFMA R0, -R21, R21, R0 ;  /* 0x0000001515007223 */ /* 0x000fc80000000100 */
[----:B------:R-:W-:-:S07]  /*02a0*/  FFMA R21, R0, R9, R21 ;  /* 0x0000000900157223 */ /* 0x000fce0000000015 */
.L_x_5:
[----:B------:R-:W-:Y:S05]  /*02b0*/  BSYNC.RECONVERGENT B1 ;  /* 0x0000000000017941 */ /* 0x000fea0003800200 */
.L_x_3:
[C---:B------:R-:W-:Y:S02]  /*02c0*/  FSETP.GT.AND P0, PT, R21.reuse, 0.0010000000474974513054, PT ;  /* 0x3a83126f1500780b */ /* 0x040fe40003f04000 */
[----:B------:R-:W-:Y:S02]  /*02d0*/  MOV R10, R18 ;  /* 0x00000012000a7202 */ /* 0x000fe40000000f00 */
[----:B------:R-:W-:-:S13]  /*02e0*/  FSETP.GEU.OR P0, PT, R21, 0.60000002384185791016, !P0 ;  /* 0x3f19999a1500780b */ /* 0x000fda000470e400 */
[----:B------:R-:W-:Y:S05]  /*02f0*/  @P0 BRA `(.L_x_2) ;  /* 0x0000000000e80947 */ /* 0x000fea0003800000 */
[----:B------:R-:W0:Y:S01]  /*0300*/  MUFU.RCP R0, R21 ;  /* 0x0000001500007308 */ /* 0x000e220000001000 */
[----:B------:R-:W-:Y:S07]  /*0310*/  BSSY.RECONVERGENT B1, `(.L_x_6) ;  /* 0x000000b000017945 */ /* 0x000fee0003800200 */
[----:B------:R-:W1:Y:S01]  /*0320*/  FCHK P0, R25, R21 ;  /* 0x0000001519007302 */ /* 0x000e620000000000 */
[----:B0-----:R-:W-:-:S04]  /*0330*/  FFMA R9, R0, -R21, 1 ;  /* 0x3f80000000097423 */ /* 0x001fc80000000815 */
[----:B------:R-:W-:-:S04]  /*0340*/  FFMA R0, R0, R9, R0 ;  /* 0x0000000900007223 */ /* 0x000fc80000000000 */
[----:B------:R-:W-:-:S04]  /*0350*/  FFMA R8, R25, R0, RZ ;  /* 0x0000000019087223 */ /* 0x000fc800000000ff */
[----:B------:R-:W-:-:S04]  /*0360*/  FFMA R23, R8, -R21, R25 ;  /* 0x8000001508177223 */ /* 0x000fc80000000019 */
[----:B------:R-:W-:Y:S01]  /*0370*/  FFMA R23, R0, R23, R8 ;  /* 0x0000001700177223 */ /* 0x000fe20000000008 */
[----:B-1----:R-:W-:Y:S06]  /*0380*/  @!P0 BRA `(.L_x_7) ;  /* 0x00000000000c8947 */ /* 0x002fec0003800000 */
[----:B------:R-:W-:-:S07]  /*0390*/  MOV R8, 0x3b0 ;  /* 0x000003b000087802 */ /* 0x000fce0000000f00 */
[----:B------:R-:W-:Y:S05]  /*03a0*/  CALL.REL.NOINC `($__internal_1_$__cuda_sm3x_div_rn_noftz_f32_slowpath) ;  /* 0x0000001000107944 */ /* 0x000fea0003c00000 */
[----:B------:R-:W-:-:S07]  /*03b0*/  MOV R23, R0 ;  /* 0x0000000000177202 */ /* 0x000fce0000000f00 */
.L_x_7:
[----:B------:R-:W-:Y:S05]  /*03c0*/  BSYNC.RECONVERGENT B1 ;  /* 0x0000000000017941 */ /* 0x000fea0003800200 */
.L_x_6:
        /* <DEDUP_REMOVED lines=9> */
[----:B------:R-:W-:Y:S02]  /*0460*/  MOV R25, R2 ;  /* 0x0000000200197202 */ /* 0x000fe40000000f00 */
[----:B------:R-:W-:-:S07]  /*0470*/  MOV R8, 0x490 ;  /* 0x0000049000087802 */ /* 0x000fce0000000f00 */
[----:B------:R-:W-:Y:S05]  /*0480*/  CALL.REL.NOINC `($__internal_1_$__cuda_sm3x_div_rn_noftz_f32_slowpath) ;  /* 0x0000000c00d87944 */ /* 0x000fea0003c00000 */
.L_x_9:
[----:B------:R-:W-:Y:S05]  /*0490*/  BSYNC.RECONVERGENT B1 ;  /* 0x0000000000017941 */ /* 0x000fea0003800200 */
.L_x_8:
[----:B------:R-:W2:Y:S04]  /*04a0*/  LDG.E R9, desc[UR6][R4.64+0xc] ;  /* 0x00000c0604097981 */ /* 0x000ea8000c1e1900 */
[----:B------:R-:W2:Y:S04]  /*04b0*/  LDG.E R11, desc[UR6][R4.64+0x28] ;  /* 0x00002806040b7981 */ /* 0x000ea8000c1e1900 */
[----:B------:R-:W3:Y:S04]  /*04c0*/  LDG.E R2, desc[UR6][R4.64+0x8] ;  /* 0x0000080604027981 */ /* 0x000ee8000c1e1900 */
[----:B------:R-:W3:Y:S01]  /*04d0*/  LDG.E R8, desc[UR6][R4.64+0x24] ;  /* 0x0000240604087981 */ /* 0x000ee2000c1e1900 */
[----:B--2---:R-:W-:-:S04]  /*04e0*/  FADD R13, R9, -R11 ;  /* 0x8000000b090d7221 */ /* 0x004fc80000000000 */
[----:B------:R-:W-:Y:S01]  /*04f0*/  FMUL R13, R13, R0 ;  /* 0x000000000d0d7220 */ /* 0x000fe20000400000 */
[----:B---3--:R-:W-:-:S04]  /*0500*/  FADD R10, R2, -R8 ;  /* 0x80000008020a7221 */ /* 0x008fc80000000000 */
[----:B------:R-:W-:Y:S01]  /*0510*/  FFMA R13, R10, R23, R13 ;  /* 0x000000170a0d7223 */ /* 0x000fe2000000000d */
[----:B------:R-:W-:-:S04]  /*0520*/  MOV R10, R18 ;  /* 0x00000012000a7202 */ /* 0x000fc80000000f00 */
[----:B------:R-:W-:-:S13]  /*0530*/  FSETP.GT.AND P0, PT, R13, RZ, PT ;  /* 0x000000ff0d00720b */ /* 0x000fda0003f04000 */
[----:B------:R-:W-:Y:S05]  /*0540*/  @P0 BRA `(.L_x_2) ;  /* 0x0000000000540947 */ /* 0x000fea0003800000 */
[----:B------:R-:W-:Y:S01]  /*0550*/  FMUL.D2 R13, R13, -1.8999999761581420898 ;  /* 0xbff333330d0d7820 */ /* 0x000fe20000300000 */
[----:B------:R-:W-:-:S03]  /*0560*/  FADD R10, -R21, 0.60000002384185791016 ;  /* 0x3f19999a150a7421 */ /* 0x000fc60000000100 */
[CC--:B------:R-:W-:Y:S01]  /*0570*/  FFMA R15, R13.reuse, R23.reuse, R2 ;  /* 0x000000170d0f7223 */ /* 0x0c0fe20000000002 */
[CC--:B------:R-:W-:Y:S01]  /*0580*/  FFMA R9, R13.reuse, R0.reuse, R9 ;  /* 0x000000000d097223 */ /* 0x0c0fe20000000009 */
[CC--:B------:R-:W-:Y:S01]  /*0590*/  FFMA R11, R13.reuse, -R0.reuse, R11 ;  /* 0x800000000d0b7223 */ /* 0x0c0fe2000000000b */
[CC--:B------:R-:W-:Y:S01]  /*05a0*/  FMUL R2, R10.reuse, R23.reuse ;  /* 0x000000170a027220 */ /* 0x0c0fe20000400000 */
[----:B------:R-:W-:Y:S01]  /*05b0*/  FMUL R0, R10, R0 ;  /* 0x000000000a007220 */ /* 0x000fe20000400000 */
[----:B------:R-:W-:Y:S01]  /*05c0*/  FFMA R21, R13, -R23, R8 ;  /* 0x800000170d157223 */ /* 0x000fe20000000008 */
[----:B------:R0:W-:Y:S01]  /*05d0*/  STG.E desc[UR6][R4.64+0x8], R15 ;  /* 0x0000080f04007986 */ /* 0x0001e2000c101906 */
[----:B------:R-:W-:Y:S01]  /*05e0*/  FFMA R19, R2, 0.5, R19 ;  /* 0x3f00000002137823 */ /* 0x000fe20000000013 */
[----:B------:R-:W-:Y:S01]  /*05f0*/  FFMA R17, R0, 0.5, R17 ;  /* 0x3f00000000117823 */ /* 0x000fe20000000011 */
[----:B------:R-:W-:Y:S01]  /*0600*/  FFMA R13, R2, -0.5, R22 ;  /* 0xbf000000020d7823 */ /* 0x000fe20000000016 */
[----:B------:R-:W-:Y:S01]  /*0610*/  FFMA R23, R0, -0.5, R20 ;  /* 0xbf00000000177823 */ /* 0x000fe20000000014 */
[----:B------:R0:W-:Y:S01]  /*0620*/  STG.E desc[UR6][R4.64+0xc], R9 ;  /* 0x00000c0904007986 */ /* 0x0001e2000c101906 */
[----:B------:R-:W-:-:S03]  /*0630*/  MOV R10, R18 ;  /* 0x00000012000a7202 */ /* 0x000fc60000000f00 */
[----:B------:R0:W-:Y:S04]  /*0640*/  STG.E desc[UR6][R4.64+0x24], R21 ;  /* 0x0000241504007986 */ /* 0x0001e8000c101906 */
[----:B------:R0:W-:Y:S04]  /*0650*/  STG.E desc[UR6][R4.64+0x28], R11 ;  /* 0x0000280b04007986 */ /* 0x0001e8000c101906 */
[----:B------:R0:W-:Y:S04]  /*0660*/  STG.E desc[UR6][R4.64], R19 ;  /* 0x0000001304007986 */ /* 0x0001e8000c101906 */
[----:B------:R0:W-:Y:S04]  /*0670*/  STG.E desc[UR6][R4.64+0x4], R17 ;  /* 0x0000041104007986 */ /* 0x0001e8000c101906 */
[----:B------:R0:W-:Y:S04]  /*0680*/  STG.E desc[UR6][R4.64+0x1c], R13 ;  /* 0x00001c0d04007986 */ /* 0x0001e8000c101906 */
[----:B------:R0:W-:Y:S02]  /*0690*/  STG.E desc[UR6][R4.64+0x20], R23 ;  /* 0x0000201704007986 */ /* 0x0001e4000c101906 */
.L_x_2:
[----:B------:R-:W-:Y:S05]  /*06a0*/  BSYNC.RECONVERGENT B0 ;  /* 0x0000000000007941 */ /* 0x000fea0003800200 */
.L_x_1:
[----:B------:R-:W-:-:S04]  /*06b0*/  IADD3 R7, PT, PT, R7, -0x2, RZ ;  /* 0xfffffffe07077810 */ /* 0x000fc80007ffe0ff */
[----:B------:R-:W-:-:S13]  /*06c0*/  ISETP.NE.AND P0, PT, R7, R6, PT ;  /* 0x000000060700720c */ /* 0x000fda0003f05270 */
[----:B------:R-:W-:Y:S05]  /*06d0*/  @!P0 EXIT ;  /* 0x000000000000894d */ /* 0x000fea0003800000 */
[----:B------:R-:W1:Y:S02]  /*06e0*/  LDCU.64 UR4, c[0x0][0x380] ;  /* 0x00007000ff0477ac */ /* 0x000e640008000a00 */
[----:B-1----:R-:W-:-:S04]  /*06f0*/  UIADD3 UR4, UP0, UPT, UR4, 0x1c, URZ ;  /* 0x0000001c04047890 */ /* 0x002fc8000ff1e0ff */
[----:B------:R-:W-:-:S12]  /*0700*/  UIADD3.X UR5, UPT, UPT, URZ, UR5, URZ, UP0, !UPT ;  /* 0x00000005ff057290 */ /* 0x000fd800087fe4ff */
.L_x_28:
[----:B-1----:R-:W-:Y:S01]  /*0710*/  MOV R6, UR4 ;  /* 0x0000000400067c02 */ /* 0x002fe20008000f00 */
[----:B0-----:R-:W2:Y:S01]  /*0720*/  LDG.E R17, desc[UR6][R4.64+0x4] ;  /* 0x0000040604117981 */ /* 0x001ea2000c1e1900 */
[----:B------:R-:W-:-:S03]  /*0730*/  MOV R7, UR5 ;  /* 0x0000000500077c02 */ /* 0x000fc60008000f00 */
[----:B------:R-:W3:Y:S01]  /*0740*/  LDG.E R18, desc[UR6][R4.64] ;  /* 0x0000000604127981 */ /* 0x000ee2000c1e1900 */
[----:B------:R-:W-:-:S05]  /*0750*/  IMAD.WIDE R6, R10, 0x1c, R6 ;  /* 0x0000001c0a067825 */ /* 0x000fca00078e0206 */
[----:B------:R-:W2:Y:S04]  /*0760*/  LDG.E R2, desc[UR6][R6.64+-0x18] ;  /* 0xffffe80606027981 */ /* 0x000ea8000c1e1900 */
[----:B------:R-:W3:Y:S01]  /*0770*/  LDG.E R25, desc[UR6][R6.64+-0x1c] ;  /* 0xffffe40606197981 */ /* 0x000ee2000c1e1900 */
[----:B------:R-:W-:Y:S01]  /*0780*/  IADD3 R10, PT, PT, R10, 0x2, RZ ;  /* 0x000000020a0a7810 */ /* 0x000fe20007ffe0ff */
[----:B------:R-:W-:Y:S03]  /*0790*/  BSSY.RECONVERGENT B0, `(.L_x_10) ;  /* 0x0000012000007945 */ /* 0x000fe60003800200 */
[----:B------:R-:W-:Y:S01]  /*07a0*/  ISETP.GE.AND P2, PT, R10, R3, PT ;  /* 0x000000030a00720c */ /* 0x000fe20003f46270 */
[----:B--2---:R-:W-:Y:S01]  /*07b0*/  FADD R2, R17, -R2 ;  /* 0x8000000211027221 */ /* 0x004fe20000000000 */
[----:B---3--:R-:W-:-:S03]  /*07c0*/  FADD R25, R18, -R25 ;  /* 0x8000001912197221 */ /* 0x008fc60000000000 */
[----:B------:R-:W-:-:S04]  /*07d0*/  FMUL R0, R2, R2 ;  /* 0x0000000202007220 */ /* 0x000fc80000400000 */
[----:B------:R-:W-:-:S05]  /*07e0*/  FFMA R12, R25, R25, R0 ;  /* 0x00000019190c7223 */ /* 0x000fca0000000000 */
[----:B------:R-:W-:Y:S01]  /*07f0*/  IADD3 R0, PT, PT, R12, -0xd000000, RZ ;  /* 0xf30000000c007810 */ /* 0x000fe20007ffe0ff */
[----:B------:R0:W1:Y:S03]  /*0800*/  MUFU.RSQ R9, R12 ;  /* 0x0000000c00097308 */ /* 0x0000660000001400 */
[----:B------:R-:W-:-:S13]  /*0810*/  ISETP.GT.U32.AND P0, PT, R0, 0x727fffff, PT ;  /* 0x727fffff0000780c */ /* 0x000fda0003f04070 */
[----:B0-----:R-:W-:Y:S05]  /*0820*/  @!P0 BRA `(.L_x_11) ;  /* 0x0000000000108947 */ /* 0x001fea0003800000 */
[----:B------:R-:W-:Y:S02]  /*0830*/  MOV R0, R12 ;  /* 0x0000000c00007202 */ /* 0x000fe40000000f00 */
[----:B------:R-:W-:-:S07]  /*0840*/  MOV R8, 0x860 ;  /* 0x0000086000087802 */ /* 0x000fce0000000f00 */
[----:B-1----:R-:W-:Y:S05]  /*0850*/  CALL.REL.NOINC `($__internal_0_$__cuda_sm20_sqrt_rn_f32_slowpath) ;  /* 0x00000008008c7944 */ /* 0x002fea0003c00000 */
[----:B------:R-:W-:Y:S05]  /*0860*/  BRA `(.L_x_12) ;  /* 0x0000000000107947 */ /* 0x000fea0003800000 */
.L_x_11:
[----:B-1----:R-:W-:Y:S01]  /*0870*/  FMUL.FTZ R21, R12, R9 ;  /* 0x000000090c157220 */ /* 0x002fe20000410000 */
[----:B------:R-:W-:-:S03]  /*0880*/  FMUL.FTZ R8, R9, 0.5 ;  /* 0x3f00000009087820 */ /* 0x000fc60000410000 */
[----:B------:R-:W-:-:S04]  /*0890*/  FFMA R0, -R21, R21, R12 ;  /* 0x0000001515007223 */ /* 0x000fc8000000010c */
[----:B------:R-:W-:-:S07]  /*08a0*/  FFMA R21, R0, R8, R21 ;  /* 0x0000000800157223 */ /* 0x000fce0000000015 */
.L_x_12:
[----:B------:R-:W-:Y:S05]  /*08b0*/  BSYNC.RECONVERGENT B0 ;  /* 0x0000000000007941 */ /* 0x000fea0003800200 */
.L_x_10:
[C---:B------:R-:W-:Y:S01]  /*08c0*/  FSETP.GT.AND P0, PT, R21.reuse, 0.0010000000474974513054, PT ;  /* 0x3a83126f1500780b */ /* 0x040fe20003f04000 */
[----:B------:R-:W-:Y:S03]  /*08d0*/  BSSY.RECONVERGENT B0, `(.L_x_13) ;  /* 0x0000041000007945 */ /* 0x000fe60003800200 */
        /* <DEDUP_REMOVED lines=14> */
.L_x_16:
[----:B------:R-:W-:Y:S05]  /*09c0*/  BSYNC.RECONVERGENT B1 ;  /* 0x0000000000017941 */ /* 0x000fea0003800200 */
.L_x_15:
        /* <DEDUP_REMOVED lines=12> */
.L_x_18:
[----:B------:R-:W-:Y:S05]  /*0a90*/  BSYNC.RECONVERGENT B1 ;  /* 0x0000000000017941 */ /* 0x000fea0003800200 */
.L_x_17:
[----:B------:R-:W2:Y:S04]  /*0aa0*/  LDG.E R11, desc[UR6][R4.64+0xc] ;  /* 0x00000c06040b7981 */ /* 0x000ea8000c1e1900 */
[----:B------:R-:W2:Y:S04]  /*0ab0*/  LDG.E R8, desc[UR6][R6.64+-0x10] ;  /* 0xfffff00606087981 */ /* 0x000ea8000c1e1900 */
[----:B------:R-:W3:Y:S04]  /*0ac0*/  LDG.E R2, desc[UR6][R4.64+0x8] ;  /* 0x0000080604027981 */ /* 0x000ee8000c1e1900 */
[----:B------:R-:W3:Y:S01]  /*0ad0*/  LDG.E R9, desc[UR6][R6.64+-0x14] ;  /* 0xffffec0606097981 */ /* 0x000ee2000c1e1900 */
[----:B--2---:R-:W-:-:S04]  /*0ae0*/  FADD R13, R11, -R8 ;  /* 0x800000080b0d7221 */ /* 0x004fc80000000000 */
[----:B------:R-:W-:Y:S01]  /*0af0*/  FMUL R13, R13, R0 ;  /* 0x000000000d0d7220 */ /* 0x000fe20000400000 */
[----:B---3--:R-:W-:-:S04]  /*0b00*/  FADD R8, R2, -R9 ;  /* 0x8000000902087221 */ /* 0x008fc80000000000 */
[----:B------:R-:W-:-:S05]  /*0b10*/  FFMA R8, R8, R19, R13 ;  /* 0x0000001308087223 */ /* 0x000fca000000000d */
[----:B------:R-:W-:-:S13]  /*0b20*/  FSETP.GT.AND P0, PT, R8, RZ, PT ;  /* 0x000000ff0800720b */ /* 0x000fda0003f04000 */
[----:B------:R-:W-:Y:S05]  /*0b30*/  @P0 BRA `(.L_x_14) ;  /* 0x0000000000680947 */ /* 0x000fea0003800000 */
[----:B------:R-:W-:-:S04]  /*0b40*/  FMUL.D2 R9, R8, -1.8999999761581420898 ;  /* 0xbff3333308097820 */ /* 0x000fc80000300000 */
[C---:B------:R-:W-:Y:S01]  /*0b50*/  FFMA R13, R9.reuse, R19, R2 ;  /* 0x00000013090d7223 */ /* 0x040fe20000000002 */
[----:B------:R-:W-:-:S04]  /*0b60*/  FFMA R11, R9, R0, R11 ;  /* 0x00000000090b7223 */ /* 0x000fc8000000000b */
[----:B------:R-:W-:Y:S04]  /*0b70*/  STG.E desc[UR6][R4.64+0x8], R13 ;  /* 0x0000080d04007986 */ /* 0x000fe8000c101906 */
[----:B------:R0:W-:Y:S04]  /*0b80*/  STG.E desc[UR6][R4.64+0xc], R11 ;  /* 0x00000c0b04007986 */ /* 0x0001e8000c101906 */
[----:B------:R-:W2:Y:S04]  /*0b90*/  LDG.E R2, desc[UR6][R6.64+-0x14] ;  /* 0xffffec0606027981 */ /* 0x000ea8000c1e1900 */
[----:B------:R-:W3:Y:S01]  /*0ba0*/  LDG.E R15, desc[UR6][R6.64+-0x10] ;  /* 0xfffff006060f7981 */ /* 0x000ee2000c1e1900 */
[----:B------:R-:W-:-:S04]  /*0bb0*/  FADD R21, -R21, 0.60000002384185791016 ;  /* 0x3f19999a15157421 */ /* 0x000fc80000000100 */
[C---:B------:R-:W-:Y:S01]  /*0bc0*/  FMUL R23, R21.reuse, R19 ;  /* 0x0000001315177220 */ /* 0x040fe20000400000 */
[----:B------:R-:W-:-:S04]  /*0bd0*/  FMUL R8, R21, R0 ;  /* 0x0000000015087220 */ /* 0x000fc80000400000 */
[----:B------:R-:W-:Y:S01]  /*0be0*/  FFMA R21, R8, 0.5, R17 ;  /* 0x3f00000008157823 */ /* 0x000fe20000000011 */
[C---:B--2---:R-:W-:Y:S01]  /*0bf0*/  FFMA R19, R9.reuse, -R19, R2 ;  /* 0x8000001309137223 */ /* 0x044fe20000000002 */
[----:B---3--:R-:W-:Y:S01]  /*0c00*/  FFMA R15, R9, -R0, R15 ;  /* 0x80000000090f7223 */ /* 0x008fe2000000000f */
[----:B------:R-:W-:-:S03]  /*0c10*/  FFMA R9, R23, 0.5, R18 ;  /* 0x3f00000017097823 */ /* 0x000fc60000000012 */
[----:B------:R1:W-:Y:S04]  /*0c20*/  STG.E desc[UR6][R6.64+-0x14], R19 ;  /* 0xffffec1306007986 */ /* 0x0003e8000c101906 */
[----:B------:R1:W-:Y:S04]  /*0c30*/  STG.E desc[UR6][R6.64+-0x10], R15 ;  /* 0xfffff00f06007986 */ /* 0x0003e8000c101906 */
[----:B------:R1:W-:Y:S04]  /*0c40*/  STG.E desc[UR6][R4.64], R9 ;  /* 0x0000000904007986 */ /* 0x0003e8000c101906 */
[----:B------:R1:W-:Y:S04]  /*0c50*/  STG.E desc[UR6][R4.64+0x4], R21 ;  /* 0x0000041504007986 */ /* 0x0003e8000c101906 */
[----:B------:R-:W2:Y:S04]  /*0c60*/  LDG.E R0, desc[UR6][R6.64+-0x1c] ;  /* 0xffffe40606007981 */ /* 0x000ea8000c1e1900 */
[----:B0-----:R-:W3:Y:S01]  /*0c70*/  LDG.E R11, desc[UR6][R6.64+-0x18] ;  /* 0xffffe806060b7981 */ /* 0x001ee2000c1e1900 */
[----:B--2---:R-:W-:Y:S01]  /*0c80*/  FFMA R23, R23, -0.5, R0 ;  /* 0xbf00000017177823 */ /* 0x004fe20000000000 */
[----:B---3--:R-:W-:-:S04]  /*0c90*/  FFMA R11, R8, -0.5, R11 ;  /* 0xbf000000080b7823 */ /* 0x008fc8000000000b */
[----:B------:R1:W-:Y:S04]  /*0ca0*/  STG.E desc[UR6][R6.64+-0x1c], R23 ;  /* 0xffffe41706007986 */ /* 0x0003e8000c101906 */
[----:B------:R1:W-:Y:S04]  /*0cb0*/  STG.E desc[UR6][R6.64+-0x18], R11 ;  /* 0xffffe80b06007986 */ /* 0x0003e8000c101906 */
[----:B------:R1:W5:Y:S04]  /*0cc0*/  LDG.E R18, desc[UR6][R4.64] ;  /* 0x0000000604127981 */ /* 0x000368000c1e1900 */
[----:B------:R1:W5:Y:S02]  /*0cd0*/  LDG.E R17, desc[UR6][R4.64+0x4] ;  /* 0x0000040604117981 */ /* 0x000364000c1e1900 */
.L_x_14:
[----:B------:R-:W-:Y:S05]  /*0ce0*/  BSYNC.RECONVERGENT B0 ;  /* 0x0000000000007941 */ /* 0x000fea0003800200 */
.L_x_13:
[----:B------:R-:W2:Y:S04]  /*0cf0*/  LDG.E R2, desc[UR6][R6.64+0x4] ;  /* 0x0000040606027981 */ /* 0x000ea8000c1e1900 */
[----:B------:R-:W3:Y:S01]  /*0d00*/  LDG.E R25, desc[UR6][R6.64] ;  /* 0x0000000606197981 */ /* 0x000ee2000c1e1900 */
[----:B------:R-:W-:Y:S01]  /*0d10*/  BSSY.RECONVERGENT B0, `(.L_x_19) ;  /* 0x0000012000007945 */ /* 0x000fe20003800200 */
[----:B--2--5:R-:W-:Y:S01]  /*0d20*/  FADD R2, -R2, R17 ;  /* 0x0000001102027221 */ /* 0x024fe20000000100 */
[----:B---3--:R-:W-:-:S03]  /*0d30*/  FADD R25, -R25, R18 ;  /* 0x0000001219197221 */ /* 0x008fc60000000100 */
[----:B------:R-:W-:-:S04]  /*0d40*/  FMUL R0, R2, R2 ;  /* 0x0000000202007220 */ /* 0x000fc80000400000 */
[----:B------:R-:W-:-:S04]  /*0d50*/  FFMA R12, R25, R25, R0 ;  /* 0x00000019190c7223 */ /* 0x000fc80000000000 */
[----:B-1----:R0:W1:Y:S01]  /*0d60*/  MUFU.RSQ R9, R12 ;  /* 0x0000000c00097308 */ /* 0x0020620000001400 */
[----:B------:R-:W-:-:S04]  /*0d70*/  IADD3 R0, PT, PT, R12, -0xd000000, RZ ;  /* 0xf30000000c007810 */ /* 0x000fc80007ffe0ff */
[----:B------:R-:W-:-:S13]  /*0d80*/  ISETP.GT.U32.AND P0, PT, R0, 0x727fffff, PT ;  /* 0x727fffff0000780c */ /* 0x000fda0003f04070 */
[----:B01----:R-:W-:Y:S05]  /*0d90*/  @!P0 BRA `(.L_x_20) ;  /* 0x0000000000148947 */ /* 0x003fea0003800000 */
[----:B------:R-:W-:Y:S02]  /*0da0*/  MOV R0, R12 ;  /* 0x0000000c00007202 */ /* 0x000fe40000000f00 */
[----:B------:R-:W-:-:S07]  /*0db0*/  MOV R8, 0xdd0 ;  /* 0x00000dd000087802 */ /* 0x000fce0000000f00 */
[----:B------:R-:W-:Y:S05]  /*0dc0*/  CALL.REL.NOINC `($__internal_0_$__cuda_sm20_sqrt_rn_f32_slowpath) ;  /* 0x0000000400307944 */ /* 0x000fea0003c00000 */
[----:B------:R-:W-:Y:S01]  /*0dd0*/  MOV R19, R21 ;  /* 0x0000001500137202 */ /* 0x000fe20000000f00 */
[----:B------:R-:W-:Y:S06]  /*0de0*/  BRA `(.L_x_21) ;  /* 0x0000000000107947 */ /* 0x000fec0003800000 */
.L_x_20:
[----:B------:R-:W-:Y:S01]  /*0df0*/  FMUL.FTZ R19, R12, R9 ;  /* 0x000000090c137220 */ /* 0x000fe20000410000 */
[----:B------:R-:W-:-:S03]  /*0e00*/  FMUL.FTZ R8, R9, 0.5 ;  /* 0x3f00000009087820 */ /* 0x000fc60000410000 */
[----:B------:R-:W-:-:S04]  /*0e10*/  FFMA R0, -R19, R19, R12 ;  /* 0x0000001313007223 */ /* 0x000fc8000000010c */
[----:B------:R-:W-:-:S07]  /*0e20*/  FFMA R19, R0, R8, R19 ;  /* 0x0000000800137223 */ /* 0x000fce0000000013 */
.L_x_21:
[----:B------:R-:W-:Y:S05]  /*0e30*/  BSYNC.RECONVERGENT B0 ;  /* 0x0000000000007941 */ /* 0x000fea0003800200 */
.L_x_19:
        /* <DEDUP_REMOVED lines=16> */
[----:B------:R-:W-:-:S07]  /*0f40*/  MOV R20, R0 ;  /* 0x0000000000147202 */ /* 0x000fce0000000f00 */
.L_x_25:
[----:B------:R-:W-:Y:S05]  /*0f50*/  BSYNC.RECONVERGENT B1 ;  /* 0x0000000000017941 */ /* 0x000fea0003800200 */
.L_x_24:
        /* <DEDUP_REMOVED lines=10> */
[----:B------:R-:W-:Y:S02]  /*1000*/  MOV R21, R19 ;  /* 0x0000001300157202 */ /* 0x000fe40000000f00 */
[----:B------:R-:W-:-:S07]  /*1010*/  MOV R8, 0x1030 ;  /* 0x0000103000087802 */ /* 0x000fce0000000f00 */
[----:B------:R-:W-:Y:S05]  /*1020*/  CALL.REL.NOINC `($__internal_1_$__cuda_sm3x_div_rn_noftz_f32_slowpath) ;  /* 0x0000000000f07944 */ /* 0x000fea0003c00000 */
.L_x_27:
[----:B------:R-:W-:Y:S05]  /*1030*/  BSYNC.RECONVERGENT B1 ;  /* 0x0000000000017941 */ /* 0x000fea0003800200 */
.L_x_26:
[----:B------:R-:W2:Y:S04]  /*1040*/  LDG.E R13, desc[UR6][R4.64+0xc] ;  /* 0x00000c06040d7981 */ /* 0x000ea8000c1e1900 */
[----:B------:R-:W2:Y:S04]  /*1050*/  LDG.E R8, desc[UR6][R6.64+0xc] ;  /* 0x00000c0606087981 */ /* 0x000ea8000c1e1900 */
[----:B------:R-:W3:Y:S04]  /*1060*/  LDG.E R9, desc[UR6][R4.64+0x8] ;  /* 0x0000080604097981 */ /* 0x000ee8000c1e1900 */
[----:B------:R-:W3:Y:S01]  /*1070*/  LDG.E R2, desc[UR6][R6.64+0x8] ;  /* 0x0000080606027981 */ /* 0x000ee2000c1e1900 */
[----:B--2---:R-:W-:Y:S01]  /*1080*/  FADD R15, R13, -R8 ;  /* 0x800000080d0f7221 */ /* 0x004fe20000000000 */
[----:B---3--:R-:W-:-:S03]  /*1090*/  FADD R11, R9, -R2 ;  /* 0x80000002090b7221 */ /* 0x008fc60000000000 */
[----:B------:R-:W-:-:S04]  /*10a0*/  FMUL R2, R15, R0 ;  /* 0x000000000f027220 */ /* 0x000fc80000400000 */
[----:B------:R-:W-:-:S05]  /*10b0*/  FFMA R2, R11, R20, R2 ;  /* 0x000000140b027223 */ /* 0x000fca0000000002 */
[----:B------:R-:W-:-:S13]  /*10c0*/  FSETP.GT.AND P0, PT, R2, RZ, PT ;  /* 0x000000ff0200720b */ /* 0x000fda0003f04000 */
[----:B------:R-:W-:Y:S05]  /*10d0*/  @P0 BRA `(.L_x_23) ;  /* 0x0000000000600947 */ /* 0x000fea0003800000 */
[----:B------:R-:W-:-:S04]  /*10e0*/  FMUL.D2 R2, R2, -1.8999999761581420898 ;  /* 0xbff3333302027820 */ /* 0x000fc80000300000 */
[C---:B------:R-:W-:Y:S01]  /*10f0*/  FFMA R9, R2.reuse, R20, R9 ;  /* 0x0000001402097223 */ /* 0x040fe20000000009 */
[----:B------:R-:W-:-:S04]  /*1100*/  FFMA R13, R2, R0, R13 ;  /* 0x00000000020d7223 */ /* 0x000fc8000000000d */
[----:B------:R0:W-:Y:S04]  /*1110*/  STG.E desc[UR6][R4.64+0x8], R9 ;  /* 0x0000080904007986 */ /* 0x0001e8000c101906 */
[----:B------:R1:W-:Y:S04]  /*1120*/  STG.E desc[UR6][R4.64+0xc], R13 ;  /* 0x00000c0d04007986 */ /* 0x0003e8000c101906 */
[----:B------:R-:W2:Y:S04]  /*1130*/  LDG.E R11, desc[UR6][R6.64+0x8] ;  /* 0x00000806060b7981 */ /* 0x000ea8000c1e1900 */
[----:B------:R-:W3:Y:S01]  /*1140*/  LDG.E R15, desc[UR6][R6.64+0xc] ;  /* 0x00000c06060f7981 */ /* 0x000ee2000c1e1900 */
[----:B------:R-:W-:-:S04]  /*1150*/  FADD R19, -R19, 0.60000002384185791016 ;  /* 0x3f19999a13137421 */ /* 0x000fc80000000100 */
[C---:B------:R-:W-:Y:S01]  /*1160*/  FMUL R21, R19.reuse, R20 ;  /* 0x0000001413157220 */ /* 0x040fe20000400000 */
[----:B------:R-:W-:-:S03]  /*1170*/  FMUL R8, R19, R0 ;  /* 0x0000000013087220 */ /* 0x000fc60000400000 */
[----:B------:R-:W-:Y:S01]  /*1180*/  FFMA R19, R21, 0.5, R18 ;  /* 0x3f00000015137823 */ /* 0x000fe20000000012 */
[----:B------:R-:W-:Y:S01]  /*1190*/  FFMA R17, R8, 0.5, R17 ;  /* 0x3f00000008117823 */ /* 0x000fe20000000011 */
[C---:B--2---:R-:W-:Y:S01]  /*11a0*/  FFMA R11, R2.reuse, -R20, R11 ;  /* 0x80000014020b7223 */ /* 0x044fe2000000000b */
[----:B---3--:R-:W-:-:S04]  /*11b0*/  FFMA R15, R2, -R0, R15 ;  /* 0x80000000020f7223 */ /* 0x008fc8000000000f */
        /* <DEDUP_REMOVED lines=9> */
[----:B------:R1:W-:Y:S02]  /*1250*/  STG.E desc[UR6][R6.64+0x4], R9 ;  /* 0x0000040906007986 */ /* 0x0003e4000c101906 */
.L_x_23:
[----:B------:R-:W-:Y:S05]  /*1260*/  BSYNC.RECONVERGENT B0 ;  /* 0x0000000000007941 */ /* 0x000fea0003800200 */
.L_x_22:
[----:B------:R-:W-:Y:S05]  /*1270*/  @!P2 BRA `(.L_x_28) ;  /* 0xfffffff40024a947 */ /* 0x000fea000383ffff */
[----:B------:R-:W-:Y:S05]  /*1280*/  EXIT ;  /* 0x000000000000794d */ /* 0x000fea0003800000 */
        .weak           $__internal_0_$__cuda_sm20_sqrt_rn_f32_slowpath
        .type           $__internal_0_$__cuda_sm20_sqrt_rn_f32_slowpath,@function
        .size           $__internal_0_$__cuda_sm20_sqrt_rn_f32_slowpath,($__internal_1_$__cuda_sm3x_div_rn_noftz_f32_slowpath - $__internal_0_$__cuda_sm20_sqrt_rn_f32_slowpath)
$__internal_0_$__cuda_sm20_sqrt_rn_f32_slowpath:
[----:B------:R-:W-:-:S13]  /*1290*/  LOP3.LUT P0, RZ, R0, 0x7fffffff, RZ, 0xc0, !PT ;  /* 0x7fffffff00ff7812 */ /* 0x000fda000780c0ff */
[----:B------:R-:W-:Y:S01]  /*12a0*/  @!P0 MOV R11, R0 ;  /* 0x00000000000b8202 */ /* 0x000fe20000000f00 */
[----:B------:R-:W-:Y:S06]  /*12b0*/  @!P0 BRA `(.L_x_29) ;  /* 0x0000000000408947 */ /* 0x000fec0003800000 */
[----:B------:R-:W-:-:S13]  /*12c0*/  FSETP.GEU.FTZ.AND P0, PT, R0, RZ, PT ;  /* 0x000000ff0000720b */ /* 0x000fda0003f1e000 */
[----:B------:R-:W-:Y:S01]  /*12d0*/  @!P0 MOV R11, 0x7fffffff ;  /* 0x7fffffff000b8802 */ /* 0x000fe20000000f00 */
[----:B------:R-:W-:Y:S06]  /*12e0*/  @!P0 BRA `(.L_x_29) ;  /* 0x0000000000348947 */ /* 0x000fec0003800000 */
[----:B------:R-:W-:-:S13]  /*12f0*/  FSETP.GTU.FTZ.AND P0, PT, |R0|, +INF , PT ;  /* 0x7f8000000000780b */ /* 0x000fda0003f1c200 */
[----:B------:R-:W-:Y:S01]  /*1300*/  @P0 FADD.FTZ R11, R0, 1 ;  /* 0x3f800000000b0421 */ /* 0x000fe20000010000 */
[----:B------:R-:W-:Y:S06]  /*1310*/  @P0 BRA `(.L_x_29) ;  /* 0x0000000000280947 */ /* 0x000fec0003800000 */
[----:B------:R-:W-:-:S13]  /*1320*/  FSETP.NEU.FTZ.AND P0, PT, |R0|, +INF , PT ;  /* 0x7f8000000000780b */ /* 0x000fda0003f1d200 */
[----:B------:R-:W-:-:S04]  /*1330*/  @P0 FFMA R12, R0, 1.84467440737095516160e+19, RZ ;  /* 0x5f800000000c0823 */ /* 0x000fc800000000ff */
[----:B------:R-:W0:Y:S02]  /*1340*/  @P0 MUFU.RSQ R11, R12 ;  /* 0x0000000c000b0308 */ /* 0x000e240000001400 */
[----:B0-----:R-:W-:Y:S01]  /*1350*/  @P0 FMUL.FTZ R9, R12, R11 ;  /* 0x0000000b0c090220 */ /* 0x001fe20000410000 */
[----:B------:R-:W-:Y:S01]  /*1360*/  @P0 FMUL.FTZ R15, R11, 0.5 ;  /* 0x3f0000000b0f0820 */ /* 0x000fe20000410000 */
[----:B------:R-:W-:Y:S02]  /*1370*/  @!P0 MOV R11, R0 ;  /* 0x00000000000b8202 */ /* 0x000fe40000000f00 */
[----:B------:R-:W-:-:S04]  /*1380*/  @P0 FADD.FTZ R13, -R9, -RZ ;  /* 0x800000ff090d0221 */ /* 0x000fc80000010100 */
[----:B------:R-:W-:-:S04]  /*1390*/  @P0 FFMA R14, R9, R13, R12 ;  /* 0x0000000d090e0223 */ /* 0x000fc8000000000c */
[----:B------:R-:W-:-:S04]  /*13a0*/  @P0 FFMA R14, R14, R15, R9 ;  /* 0x0000000f0e0e0223 */ /* 0x000fc80000000009 */
[----:B------:R-:W-:-:S07]  /*13b0*/  @P0 FMUL.FTZ R11, R14, 2.3283064365386962891e-10 ;  /* 0x2f8000000e0b0820 */ /* 0x000fce0000410000 */
.L_x_29:
[----:B------:R-:W-:Y:S01]  /*13c0*/  HFMA2 R9, -RZ, RZ, 0, 0 ;  /* 0x00000000ff097431 */ /* 0x000fe200000001ff */
[----:B------:R-:W-:-:S03]  /*13d0*/  MOV R21, R11 ;  /* 0x0000000b00157202 */ /* 0x000fc60000000f00 */
[----:B------:R-:W-:Y:S05]  /*13e0*/  RET.REL.NODEC R8 `(_Z24handleParticleCollisionsP8Particlei) ;  /* 0xffffffec08047950 */ /* 0x000fea0003c3ffff */
        .weak           $__internal_1_$__cuda_sm3x_div_rn_noftz_f32_slowpath
        .type           $__internal_1_$__cuda_sm3x_div_rn_noftz_f32_slowpath,@function
        .size           $__internal_1_$__cuda_sm3x_div_rn_noftz_f32_slowpath,(.L_x_46 - $__internal_1_$__cuda_sm3x_div_rn_noftz_f32_slowpath)
$__internal_1_$__cuda_sm3x_div_rn_noftz_f32_slowpath:
[----:B------:R-:W-:Y:S01]  /*13f0*/  SHF.R.U32.HI R13, RZ, 0x17, R21 ;  /* 0x00000017ff0d7819 */ /* 0x000fe20000011615 */
[----:B------:R-:W-:Y:S01]  /*1400*/  BSSY.RECONVERGENT B2, `(.L_x_30) ;  /* 0x0000065000027945 */ /* 0x000fe20003800200 */
[----:B------:R-:W-:Y:S02]  /*1410*/  SHF.R.U32.HI R14, RZ, 0x17, R25 ;  /* 0x00000017ff0e7819 */ /* 0x000fe40000011619 */
[----:B------:R-:W-:Y:S02]  /*1420*/  LOP3.LUT R13, R13, 0xff, RZ, 0xc0, !PT ;  /* 0x000000ff0d0d7812 */ /* 0x000fe400078ec0ff */
[----:B------:R-:W-:Y:S02]  /*1430*/  LOP3.LUT R14, R14, 0xff, RZ, 0xc0, !PT ;  /* 0x000000ff0e0e7812 */ /* 0x000fe400078ec0ff */
[----:B------:R-:W-:Y:S02]  /*1440*/  IADD3 R0, PT, PT, R13, -0x1, RZ ;  /* 0xffffffff0d007810 */ /* 0x000fe40007ffe0ff */
[----:B------:R-:W-:-:S02]  /*1450*/  IADD3 R9, PT, PT, R14, -0x1, RZ ;  /* 0xffffffff0e097810 */ /* 0x000fc40007ffe0ff */
[----:B------:R-:W-:Y:S02]  /*1460*/  ISETP.GT.U32.AND P0, PT, R0, 0xfd, PT ;  /* 0x000000fd0000780c */ /* 0x000fe40003f04070 */
[----:B------:R-:W-:Y:S02]  /*1470*/  MOV R0, R21 ;  /* 0x0000001500007202 */ /* 0x000fe40000000f00 */
[----:B------:R-:W-:-:S13]  /*1480*/  ISETP.GT.U32.OR P0, PT, R9, 0xfd, P0 ;  /* 0x000000fd0900780c */ /* 0x000fda0000704470 */
[----:B------:R-:W-:Y:S01]  /*1490*/  @!P0 MOV R11, RZ ;  /* 0x000000ff000b8202 */ /* 0x000fe20000000f00 */
[----:B------:R-:W-:Y:S06]  /*14a0*/  @!P0 BRA `(.L_x_31) ;  /* 0x0000000000648947 */ /* 0x000fec0003800000 */
[----:B------:R-:W-:Y:S02]  /*14b0*/  FSETP.GTU.FTZ.AND P0, PT, |R25|, +INF , PT ;  /* 0x7f8000001900780b */ /* 0x000fe40003f1c200 */
[----:B------:R-:W-:-:S04]  /*14c0*/  FSETP.GTU.FTZ.AND P1, PT, |R21|, +INF , PT ;  /* 0x7f8000001500780b */ /* 0x000fc80003f3c200 */
[----:B------:R-:W-:-:S13]  /*14d0*/  PLOP3.LUT P0, PT, P0, P1, PT, 0xf8, 0x8f ;  /* 0x00000000008f781c */ /* 0x000fda0000703f70 */
[----:B------:R-:W-:Y:S05]  /*14e0*/  @P0 BRA `(.L_x_32) ;  /* 0x0000000400540947 */ /* 0x000fea0003800000 */
[----:B------:R-:W-:-:S13]  /*14f0*/  LOP3.LUT P0, RZ, R0, 0x7fffffff, R25, 0xc8, !PT ;  /* 0x7fffffff00ff7812 */ /* 0x000fda000780c819 */
[----:B------:R-:W-:Y:S05]  /*1500*/  @!P0 BRA `(.L_x_33) ;  /* 0x0000000400448947 */ /* 0x000fea0003800000 */
[----:B------:R-:W-:Y:S02]  /*1510*/  FSETP.NEU.FTZ.AND P3, PT, |R25|, +INF , PT ;  /* 0x7f8000001900780b */ /* 0x000fe40003f7d200 */
[----:B------:R-:W-:Y:S02]  /*1520*/  FSETP.NEU.FTZ.AND P1, PT, |R21|, +INF , PT ;  /* 0x7f8000001500780b */ /* 0x000fe40003f3d200 */
[----:B------:R-:W-:-:S11]  /*1530*/  FSETP.NEU.FTZ.AND P0, PT, |R25|, +INF , PT ;  /* 0x7f8000001900780b */ /* 0x000fd60003f1d200 */
[----:B------:R-:W-:Y:S05]  /*1540*/  @!P1 BRA !P3, `(.L_x_33) ;  /* 0x0000000400349947 */ /* 0x000fea0005800000 */
[----:B------:R-:W-:-:S04]  /*1550*/  LOP3.LUT P3, RZ, R25, 0x7fffffff, RZ, 0xc0, !PT ;  /* 0x7fffffff19ff7812 */ /* 0x000fc8000786c0ff */
[----:B------:R-:W-:-:S13]  /*1560*/  PLOP3.LUT P1, PT, P1, P3, PT, 0x2f, 0xf2 ;  /* 0x0000000000f2781c */ /* 0x000fda0000f26577 */
[----:B------:R-:W-:Y:S05]  /*1570*/  @P1 BRA `(.L_x_34) ;  /* 0x0000000400201947 */ /* 0x000fea0003800000 */
[----:B------:R-:W-:-:S04]  /*1580*/  LOP3.LUT P1, RZ, R0, 0x7fffffff, RZ, 0xc0, !PT ;  /* 0x7fffffff00ff7812 */ /* 0x000fc8000782c0ff */
[----:B------:R-:W-:-:S13]  /*1590*/  PLOP3.LUT P0, PT, P0, P1, PT, 0x2f, 0xf2 ;  /* 0x0000000000f2781c */ /* 0x000fda0000702577 */
[----:B------:R-:W-:Y:S05]  /*15a0*/  @P0 BRA `(.L_x_35) ;  /* 0x0000000400080947 */ /* 0x000fea0003800000 */
[----:B------:R-:W-:-:S04]  /*15b0*/  IADD3 R9, PT, PT, R14, -0x1, RZ ;  /* 0xffffffff0e097810 */ /* 0x000fc80007ffe0ff */
[----:B------:R-:W-:Y:S02]  /*15c0*/  ISETP.GE.AND P0, PT, R9, RZ, PT ;  /* 0x000000ff0900720c */ /* 0x000fe40003f06270 */
[----:B------:R-:W-:-:S04]  /*15d0*/  IADD3 R9, PT, PT, R13, -0x1, RZ ;  /* 0xffffffff0d097810 */ /* 0x000fc80007ffe0ff */
[----:B------:R-:W-:-:S07]  /*15e0*/  ISETP.GE.AND P1, PT, R9, RZ, PT ;  /* 0x000000ff0900720c */ /* 0x000fce0003f26270 */
[----:B------:R-:W-:Y:S01]  /*15f0*/  @P0 MOV R11, RZ ;  /* 0x000000ff000b0202 */ /* 0x000fe20000000f00 */
[----:B------:R-:W-:Y:S01]  /*1600*/  @!P0 FFMA R25, R25, 1.84467440737095516160e+19, RZ ;  /* 0x5f80000019198823 */ /* 0x000fe200000000ff */
[----:B------:R-:W-:-:S04]  /*1610*/  @!P0 MOV R11, 0xffffffc0 ;  /* 0xffffffc0000b8802 */ /* 0x000fc80000000f00 */
[----:B------:R-:W-:Y:S01]  /*1620*/  @!P1 FFMA R0, R21, 1.84467440737095516160e+19, RZ ;  /* 0x5f80000015009823 */ /* 0x000fe200000000ff */
[----:B------:R-:W-:-:S07]  /*1630*/  @!P1 IADD3 R11, PT, PT, R11, 0x40, RZ ;  /* 0x000000400b0b9810 */ /* 0x000fce0007ffe0ff */
.L_x_31:
[----:B------:R-:W-:Y:S01]  /*1640*/  LEA R9, R13, 0xc0800000, 0x17 ;  /* 0xc08000000d097811 */ /* 0x000fe200078eb8ff */
[----:B------:R-:W-:Y:S01]  /*1650*/  BSSY.RECONVERGENT B3, `(.L_x_36) ;  /* 0x0000036000037945 */ /* 0x000fe20003800200 */
[----:B------:R-:W-:Y:S02]  /*1660*/  IADD3 R14, PT, PT, R14, -0x7f, RZ ;  /* 0xffffff810e0e7810 */ /* 0x000fe40007ffe0ff */
[----:B------:R-:W-:-:S03]  /*1670*/  IADD3 R24, PT, PT, -R9, R0, RZ ;  /* 0x0000000009187210 */ /* 0x000fc60007ffe1ff */
[----:B------:R-:W-:Y:S01]  /*1680*/  IMAD R0, R14, -0x800000, R25 ;  /* 0xff8000000e007824 */ /* 0x000fe200078e0219 */
[----:B------:R-:W0:Y:S01]  /*1690*/  MUFU.RCP R12, R24 ;  /* 0x00000018000c7308 */ /* 0x000e220000001000 */
[----:B------:R-:W-:Y:S01]  /*16a0*/  FADD.FTZ R15, -R24, -RZ ;  /* 0x800000ff180f7221 */ /* 0x000fe20000010100 */
[----:B------:R-:W-:-:S04]  /*16b0*/  IADD3 R14, PT, PT, R14, 0x7f, -R13 ;  /* 0x0000007f0e0e7810 */ /* 0x000fc80007ffe80d */
[----:B------:R-:W-:Y:S01]  /*16c0*/  IADD3 R11, PT, PT, R14, R11, RZ ;  /* 0x0000000b0e0b7210 */ /* 0x000fe20007ffe0ff */
[----:B0-----:R-:W-:-:S04]  /*16d0*/  FFMA R9, R12, R15, 1 ;  /* 0x3f8000000c097423 */ /* 0x001fc8000000000f */
[----:B------:R-:W-:-:S04]  /*16e0*/  FFMA R9, R12, R9, R12 ;  /* 0x000000090c097223 */ /* 0x000fc8000000000c */
[----:B------:R-:W-:-:S04]  /*16f0*/  FFMA R12, R0, R9, RZ ;  /* 0x00000009000c7223 */ /* 0x000fc800000000ff */
[----:B------:R-:W-:-:S04]  /*1700*/  FFMA R16, R15, R12, R0 ;  /* 0x0000000c0f107223 */ /* 0x000fc80000000000 */
[----:B------:R-:W-:-:S04]  /*1710*/  FFMA R12, R9, R16, R12 ;  /* 0x00000010090c7223 */ /* 0x000fc8000000000c */
[----:B------:R-:W-:-:S04]  /*1720*/  FFMA R15, R15, R12, R0 ;  /* 0x0000000c0f0f7223 */ /* 0x000fc80000000000 */
[----:B------:R-:W-:-:S05]  /*1730*/  FFMA R0, R9, R15, R12 ;  /* 0x0000000f09007223 */ /* 0x000fca000000000c */
[----:B------:R-:W-:-:S04]  /*1740*/  SHF.R.U32.HI R13, RZ, 0x17, R0 ;  /* 0x00000017ff0d7819 */ /* 0x000fc80000011600 */
[----:B------:R-:W-:-:S04]  /*1750*/  LOP3.LUT R14, R13, 0xff, RZ, 0xc0, !PT ;  /* 0x000000ff0d0e7812 */ /* 0x000fc800078ec0ff */
[----:B------:R-:W-:-:S04]  /*1760*/  IADD3 R13, PT, PT, R14, R11, RZ ;  /* 0x0000000b0e0d7210 */ /* 0x000fc80007ffe0ff */
[----:B------:R-:W-:-:S04]  /*1770*/  IADD3 R14, PT, PT, R13, -0x1, RZ ;  /* 0xffffffff0d0e7810 */ /* 0x000fc80007ffe0ff */
[----:B------:R-:W-:-:S13]  /*1780*/  ISETP.GE.U32.AND P0, PT, R14, 0xfe, PT ;  /* 0x000000fe0e00780c */ /* 0x000fda0003f06070 */
[----:B------:R-:W-:Y:S05]  /*1790*/  @!P0 BRA `(.L_x_37) ;  /* 0x0000000000808947 */ /* 0x000fea0003800000 */
[----:B------:R-:W-:-:S13]  /*17a0*/  ISETP.GT.AND P0, PT, R13, 0xfe, PT ;  /* 0x000000fe0d00780c */ /* 0x000fda0003f04270 */
[----:B------:R-:W-:Y:S05]  /*17b0*/  @P0 BRA `(.L_x_38) ;  /* 0x00000000006c0947 */ /* 0x000fea0003800000 */
[----:B------:R-:W-:-:S13]  /*17c0*/  ISETP.GE.AND P0, PT, R13, 0x1, PT ;  /* 0x000000010d00780c */ /* 0x000fda0003f06270 */
[----:B------:R-:W-:Y:S05]  /*17d0*/  @P0 BRA `(.L_x_39) ;  /* 0x0000000000740947 */ /* 0x000fea0003800000 */
[----:B------:R-:W-:Y:S02]  /*17e0*/  ISETP.GE.AND P0, PT, R13, -0x18, PT ;  /* 0xffffffe80d00780c */ /* 0x000fe40003f06270 */
[----:B------:R-:W-:-:S11]  /*17f0*/  LOP3.LUT R0, R0, 0x80000000, RZ, 0xc0, !PT ;  /* 0x8000000000007812 */ /* 0x000fd600078ec0ff */
[----:B------:R-:W-:Y:S05]  /*1800*/  @!P0 BRA `(.L_x_39) ;  /* 0x0000000000688947 */ /* 0x000fea0003800000 */
[CCC-:B------:R-:W-:Y:S01]  /*1810*/  FFMA.RZ R11, R9.reuse, R15.reuse, R12.reuse ;  /* 0x0000000f090b7223 */ /* 0x1c0fe2000000c00c */
[CCC-:B------:R-:W-:Y:S01]  /*1820*/  FFMA.RP R14, R9.reuse, R15.reuse, R12.reuse ;  /* 0x0000000f090e7223 */ /* 0x1c0fe2000000800c */
[----:B------:R-:W-:Y:S01]  /*1830*/  FFMA.RM R15, R9, R15, R12 ;  /* 0x0000000f090f7223 */ /* 0x000fe2000000400c */
[----:B------:R-:W-:Y:S02]  /*1840*/  IADD3 R9, PT, PT, R13, 0x20, RZ ;  /* 0x000000200d097810 */ /* 0x000fe40007ffe0ff */
[----:B------:R-:W-:Y:S02]  /*1850*/  LOP3.LUT R11, R11, 0x7fffff, RZ, 0xc0, !PT ;  /* 0x007fffff0b0b7812 */ /* 0x000fe400078ec0ff */
[----:B------:R-:W-:Y:S02]  /*1860*/  ISETP.NE.AND P3, PT, R13, RZ, PT ;  /* 0x000000ff0d00720c */ /* 0x000fe40003f65270 */
[----:B------:R-:W-:Y:S02]  /*1870*/  LOP3.LUT R12, R11, 0x800000, RZ, 0xfc, !PT ;  /* 0x008000000b0c7812 */ /* 0x000fe400078efcff */
[----:B------:R-:W-:-:S02]  /*1880*/  ISETP.NE.AND P1, PT, R13, RZ, PT ;  /* 0x000000ff0d00720c */ /* 0x000fc40003f25270 */
[----:B------:R-:W-:Y:S02]  /*1890*/  IADD3 R13, PT, PT, -R13, RZ, RZ ;  /* 0x000000ff0d0d7210 */ /* 0x000fe40007ffe1ff */
[----:B------:R-:W-:Y:S02]  /*18a0*/  SHF.L.U32 R9, R12, R9, RZ ;  /* 0x000000090c097219 */ /* 0x000fe400000006ff */
[----:B------:R-:W-:Y:S02]  /*18b0*/  FSETP.NEU.FTZ.AND P0, PT, R14, R15, PT ;  /* 0x0000000f0e00720b */ /* 0x000fe40003f1d000 */
[----:B------:R-:W-:Y:S02]  /*18c0*/  SEL R13, R13, RZ, P3 ;  /* 0x000000ff0d0d7207 */ /* 0x000fe40001800000 */
[----:B------:R-:W-:Y:S02]  /*18d0*/  ISETP.NE.AND P1, PT, R9, RZ, P1 ;  /* 0x000000ff0900720c */ /* 0x000fe40000f25270 */
[----:B------:R-:W-:-:S02]  /*18e0*/  SHF.R.U32.HI R12, RZ, R13, R12 ;  /* 0x0000000dff0c7219 */ /* 0x000fc4000001160c */
[----:B------:R-:W-:Y:S02]  /*18f0*/  PLOP3.LUT P0, PT, P0, P1, PT, 0xf8, 0x8f ;  /* 0x00000000008f781c */ /* 0x000fe40000703f70 */
[----:B------:R-:W-:Y:S02]  /*1900*/  SHF.R.U32.HI R9, RZ, 0x1, R12 ;  /* 0x00000001ff097819 */ /* 0x000fe4000001160c */
[----:B------:R-:W-:-:S04]  /*1910*/  SEL R14, RZ, 0x1, !P0 ;  /* 0x00000001ff0e7807 */ /* 0x000fc80004000000 */
[----:B------:R-:W-:-:S04]  /*1920*/  LOP3.LUT R11, R14, 0x1, R9, 0xf8, !PT ;  /* 0x000000010e0b7812 */ /* 0x000fc800078ef809 */
[----:B------:R-:W-:-:S04]  /*1930*/  LOP3.LUT R12, R11, R12, RZ, 0xc0, !PT ;  /* 0x0000000c0b0c7212 */ /* 0x000fc800078ec0ff */
[----:B------:R-:W-:-:S04]  /*1940*/  IADD3 R9, PT, PT, R9, R12, RZ ;  /* 0x0000000c09097210 */ /* 0x000fc80007ffe0ff */
[----:B------:R-:W-:Y:S01]  /*1950*/  LOP3.LUT R0, R9, R0, RZ, 0xfc, !PT ;  /* 0x0000000009007212 */ /* 0x000fe200078efcff */
[----:B------:R-:W-:Y:S06]  /*1960*/  BRA `(.L_x_39) ;  /* 0x0000000000107947 */ /* 0x000fec0003800000 */
.L_x_38:
[----:B------:R-:W-:-:S04]  /*1970*/  LOP3.LUT R0, R0, 0x80000000, RZ, 0xc0, !PT ;  /* 0x8000000000007812 */ /* 0x000fc800078ec0ff */
[----:B------:R-:W-:Y:S01]  /*1980*/  LOP3.LUT R0, R0, 0x7f800000, RZ, 0xfc, !PT ;  /* 0x7f80000000007812 */ /* 0x000fe200078efcff */
[----:B------:R-:W-:Y:S06]  /*1990*/  BRA `(.L_x_39) ;  /* 0x0000000000047947 */ /* 0x000fec0003800000 */
.L_x_37:
[----:B------:R-:W-:-:S07]  /*19a0*/  LEA R0, R11, R0, 0x17 ;  /* 0x000000000b007211 */ /* 0x000fce00078eb8ff */
.L_x_39:
[----:B------:R-:W-:Y:S05]  /*19b0*/  BSYNC.RECONVERGENT B3 ;  /* 0x0000000000037941 */ /* 0x000fea0003800200 */
.L_x_36:
[----:B------:R-:W-:Y:S05]  /*19c0*/  BRA `(.L_x_40) ;  /* 0x0000000000207947 */ /* 0x000fea0003800000 */
.L_x_35:
[----:B------:R-:W-:-:S04]  /*19d0*/  LOP3.LUT R0, R0, 0x80000000, R25, 0x48, !PT ;  /* 0x8000000000007812 */ /* 0x000fc800078e4819 */
[----:B------:R-:W-:Y:S01]  /*19e0*/  LOP3.LUT R0, R0, 0x7f800000, RZ, 0xfc, !PT ;  /* 0x7f80000000007812 */ /* 0x000fe200078efcff */
[----:B------:R-:W-:Y:S06]  /*19f0*/  BRA `(.L_x_40) ;  /* 0x0000000000147947 */ /* 0x000fec0003800000 */
.L_x_34:
[----:B------:R-:W-:Y:S01]  /*1a00*/  LOP3.LUT R0, R0, 0x80000000, R25, 0x48, !PT ;  /* 0x8000000000007812 */ /* 0x000fe200078e4819 */
[----:B------:R-:W-:Y:S06]  /*1a10*/  BRA `(.L_x_40) ;  /* 0x00000000000c7947 */ /* 0x000fec0003800000 */
.L_x_33:
[----:B------:R-:W0:Y:S01]  /*1a20*/  MUFU.RSQ R0, -QNAN ;  /* 0xffc0000000007908 */ /* 0x000e220000001400 */
[----:B------:R-:W-:Y:S05]  /*1a30*/  BRA `(.L_x_40) ;  /* 0x0000000000047947 */ /* 0x000fea0003800000 */
.L_x_32:
[----:B------:R-:W-:-:S07]  /*1a40*/  FADD.FTZ R0, R25, R21 ;  /* 0x0000001519007221 */ /* 0x000fce0000010000 */
.L_x_40:
[----:B------:R-:W-:Y:S05]  /*1a50*/  BSYNC.RECONVERGENT B2 ;  /* 0x0000000000027941 */ /* 0x000fea0003800200 */
.L_x_30:
[----:B------:R-:W-:-:S04]  /*1a60*/  HFMA2 R9, -RZ, RZ, 0, 0 ;  /* 0x00000000ff097431 */ /* 0x000fc800000001ff */
[----:B0-----:R-:W-:Y:S05]  /*1a70*/  RET.REL.NODEC R8 `(_Z24handleParticleCollisionsP8Particlei) ;  /* 0xffffffe408607950 */ /* 0x001fea0003c3ffff */
.L_x_41:
        /* <DEDUP_REMOVED lines=16> */
.L_x_46:


//--------------------- .text._Z15updateParticlesP8Particleif --------------------------
	.section	.text._Z15updateParticlesP8Particleif,"ax",@progbits
	.align	128
        .global         _Z15updateParticlesP8Particleif
        .type           _Z15updateParticlesP8Particleif,@function
        .size           _Z15updateParticlesP8Particleif,(.L_x_49 - _Z15updateParticlesP8Particleif)
        .other          _Z15updateParticlesP8Particleif,@"STO_CUDA_ENTRY STV_DEFAULT"
_Z15updateParticlesP8Particleif:
.text._Z15updateParticlesP8Particleif:
        /* <DEDUP_REMOVED lines=9> */
[----:B------:R-:W1:Y:S07]  /*0090*/  LDCU.64 UR4, c[0x0][0x358] ;  /* 0x00006b00ff0477ac */ /* 0x000e6e0008000a00 */
[----:B------:R-:W2:Y:S01]  /*00a0*/  LDC R11, c[0x0][0x38c] ;  /* 0x0000e300ff0b7b82 */ /* 0x000ea20000000800 */
[----:B0-----:R-:W-:-:S05]  /*00b0*/  IMAD.WIDE R2, R5, 0x1c, R2 ;  /* 0x0000001c05027825 */ /* 0x001fca00078e0202 */
[----:B-1----:R-:W2:Y:S04]  /*00c0*/  LDG.E R0, desc[UR4][R2.64+0xc] ;  /* 0x00000c0402007981 */ /* 0x002ea8000c1e1900 */
[----:B------:R-:W3:Y:S04]  /*00d0*/  LDG.E R6, desc[UR4][R2.64+0x4] ;  /* 0x0000040402067981 */ /* 0x000ee8000c1e1900 */
[----:B------:R-:W4:Y:S04]  /*00e0*/  LDG.E R4, desc[UR4][R2.64+0x8] ;  /* 0x0000080402047981 */ /* 0x000f28000c1e1900 */
[----:B------:R-:W4:Y:S01]  /*00f0*/  LDG.E R7, desc[UR4][R2.64] ;  /* 0x0000000402077981 */ /* 0x000f22000c1e1900 */
[----:B------:R-:W-:Y:S01]  /*0100*/  BSSY.RECONVERGENT B0, `(.L_x_42) ;  /* 0x0000011000007945 */ /* 0x000fe20003800200 */
[----:B------:R-:W-:-:S02]  /*0110*/  HFMA2 R13, -RZ, RZ, -2.5625, 0 ;  /* 0xc1200000ff0d7431 */ /* 0x000fc400000001ff */
[----:B--2---:R-:W-:-:S04]  /*0120*/  FFMA R5, R11, -9.8000001907348632812, R0 ;  /* 0xc11ccccd0b057823 */ /* 0x004fc80000000000 */
[-C--:B---3--:R-:W-:Y:S01]  /*0130*/  FFMA R9, R5, R11.reuse, R6 ;  /* 0x0000000b05097223 */ /* 0x088fe20000000006 */
[----:B------:R0:W-:Y:S04]  /*0140*/  STG.E desc[UR4][R2.64+0xc], R5 ;  /* 0x00000c0502007986 */ /* 0x0001e8000c101904 */
[----:B------:R-:W-:Y:S01]  /*0150*/  FSETP.GEU.AND P0, PT, R9, RZ, PT ;  /* 0x000000ff0900720b */ /* 0x000fe20003f0e000 */
[----:B------:R0:W-:Y:S01]  /*0160*/  STG.E desc[UR4][R2.64+0x4], R9 ;  /* 0x0000040902007986 */ /* 0x0001e2000c101904 */
[----:B----4-:R-:W-:-:S05]  /*0170*/  FFMA R7, R4, R11, R7 ;  /* 0x0000000b04077223 */ /* 0x010fca0000000007 */
[----:B------:R0:W-:Y:S01]  /*0180*/  STG.E desc[UR4][R2.64], R7 ;  /* 0x0000000702007986 */ /* 0x0001e2000c101904 */
[----:B------:R-:W-:-:S05]  /*0190*/  FSETP.GEU.AND P1, PT, R7, -10, PT ;  /* 0xc12000000700780b */ /* 0x000fca0003f2e000 */
[----:B------:R-:W-:Y:S01]  /*01a0*/  @!P0 FMUL R11, R5, -0.80000001192092895508 ;  /* 0xbf4ccccd050b8820 */ /* 0x000fe20000400000 */
[----:B------:R0:W-:Y:S04]  /*01b0*/  @!P0 STG.E desc[UR4][R2.64+0x4], RZ ;  /* 0x000004ff02008986 */ /* 0x0001e8000c101904 */
[----:B------:R0:W-:Y:S03]  /*01c0*/  @!P0 STG.E desc[UR4][R2.64+0xc], R11 ;  /* 0x00000c0b02008986 */ /* 0x0001e6000c101904 */
[----:B------:R-:W-:Y:S05]  /*01d0*/  @!P1 BRA `(.L_x_43) ;  /* 0x00000000000c9947 */ /* 0x000fea0003800000 */
[----:B------:R-:W-:-:S13]  /*01e0*/  FSETP.GT.AND P0, PT, R7, 10, PT ;  /* 0x412000000700780b */ /* 0x000fda0003f04000 */
[----:B------:R-:W-:Y:S05]  /*01f0*/  @!P0 EXIT ;  /* 0x000000000000894d */ /* 0x000fea0003800000 */
[----:B------:R-:W-:-:S07]  /*0200*/  MOV R13, 0x41200000 ;  /* 0x41200000000d7802 */ /* 0x000fce0000000f00 */
.L_x_43:
[----:B------:R-:W-:Y:S05]  /*0210*/  BSYNC.RECONVERGENT B0 ;  /* 0x0000000000007941 */ /* 0x000fea0003800200 */
.L_x_42:
[----:B0-----:R-:W-:Y:S01]  /*0220*/  FMUL R5, R4, -0.80000001192092895508 ;  /* 0xbf4ccccd04057820 */ /* 0x001fe20000400000 */
[----:B------:R-:W-:Y:S04]  /*0230*/  STG.E desc[UR4][R2.64], R13 ;  /* 0x0000000d02007986 */ /* 0x000fe8000c101904 */
[----:B------:R-:W-:Y:S01]  /*0240*/  STG.E desc[UR4][R2.64+0x8], R5 ;  /* 0x0000080502007986 */ /* 0x000fe2000c101904 */
[----:B------:R-:W-:Y:S05]  /*0250*/  EXIT ;  /* 0x000000000000794d */ /* 0x000fea0003800000 */
.L_x_44:
        /* <DEDUP_REMOVED lines=10> */
.L_x_49:


//--------------------- .nv.shared.reserved.0     --------------------------
	.section	.nv.shared.reserved.0,"aw",@nobits
	.weak		__nv_reservedSMEM_offset_0_alias
	.size		__nv_reservedSMEM_offset_0_alias, 0, 64
	.other		__nv_reservedSMEM_offset_0_alias,@"STO_CUDA_RESERVED_SHARED STV_DEFAULT"
__nv_reservedSMEM_offset_0_alias:
	.zero		0
	.zero		64


//--------------------- .nv.constant0._Z18applyAirResistanceP8Particleif --------------------------
	.section	.nv.constant0._Z18applyAirResistanceP8Particleif,"a",@progbits
	.sectionflags	@""
	.align	4
.nv.constant0._Z18applyAirResistanceP8Particleif:
	.zero		912


//--------------------- .nv.constant0._Z24handleParticleCollisionsP8Particlei --------------------------
	.section	.nv.constant0._Z24handleParticleCollisionsP8Particlei,"a",@progbits
	.sectionflags	@""
	.align	4
.nv.constant0._Z24handleParticleCollisionsP8Particlei:
	.zero		908


//--------------------- .nv.constant0._Z15updateParticlesP8Particleif --------------------------
	.section	.nv.constant0._Z15updateParticlesP8Particleif,"a",@progbits
	.sectionflags	@""
	.align	4
.nv.constant0._Z15updateParticlesP8Particleif:
	.zero		912


//--------------------- SYMBOLS --------------------------

	.type		.nv.reservedSmem.offset0,@object
	.size		.nv.reservedSmem.offset0,0x4
